//
// Generated by NVIDIA NVVM Compiler
//
// Compiler Build ID: CL-36424714
// Cuda compilation tools, release 13.0, V13.0.88
// Based on NVVM 20.0.0
//

.version 9.0
.target sm_100
.address_size 64

	// .globl	_Z25mult_matrix_kernel_simplePfS_S_jjj
// _ZZ25mult_matrix_kernel_sharedPfS_S_jjjE4ds_A has been demoted
// _ZZ25mult_matrix_kernel_sharedPfS_S_jjjE4ds_B has been demoted

.visible .entry _Z25mult_matrix_kernel_simplePfS_S_jjj(
	.param .u64 .ptr .align 1 _Z25mult_matrix_kernel_simplePfS_S_jjj_param_0,
	.param .u64 .ptr .align 1 _Z25mult_matrix_kernel_simplePfS_S_jjj_param_1,
	.param .u64 .ptr .align 1 _Z25mult_matrix_kernel_simplePfS_S_jjj_param_2,
	.param .u32 _Z25mult_matrix_kernel_simplePfS_S_jjj_param_3,
	.param .u32 _Z25mult_matrix_kernel_simplePfS_S_jjj_param_4,
	.param .u32 _Z25mult_matrix_kernel_simplePfS_S_jjj_param_5
)
{
	.reg .pred 	%p<13>;
	.reg .b32 	%r<92>;
	.reg .b32 	%f<68>;
	.reg .b64 	%rd<69>;

	ld.param.u64 	%rd4, [_Z25mult_matrix_kernel_simplePfS_S_jjj_param_0];
	ld.param.u64 	%rd5, [_Z25mult_matrix_kernel_simplePfS_S_jjj_param_1];
	ld.param.u64 	%rd3, [_Z25mult_matrix_kernel_simplePfS_S_jjj_param_2];
	ld.param.u32 	%r46, [_Z25mult_matrix_kernel_simplePfS_S_jjj_param_3];
	ld.param.u32 	%r44, [_Z25mult_matrix_kernel_simplePfS_S_jjj_param_4];
	ld.param.u32 	%r45, [_Z25mult_matrix_kernel_simplePfS_S_jjj_param_5];
	cvta.to.global.u64 	%rd1, %rd5;
	cvta.to.global.u64 	%rd2, %rd4;
	mov.u32 	%r1, %tid.x;
	mov.u32 	%r47, %tid.y;
	mov.u32 	%r48, %ctaid.x;
	mov.u32 	%r49, %ctaid.y;
	mov.u32 	%r50, %ntid.y;
	mad.lo.s32 	%r2, %r49, %r50, %r47;
	mov.u32 	%r51, %ntid.x;
	mul.lo.s32 	%r3, %r48, %r51;
	add.s32 	%r4, %r3, %r1;
	setp.ge.u32 	%p1, %r2, %r46;
	setp.ge.u32 	%p2, %r4, %r45;
	or.pred  	%p3, %p1, %p2;
	@%p3 bra 	$L__BB0_14;
	setp.eq.s32 	%p4, %r44, 0;
	mov.f32 	%f67, 0f00000000;
	@%p4 bra 	$L__BB0_13;
	mul.lo.s32 	%r5, %r44, %r2;
	and.b32  	%r6, %r44, 7;
	setp.lt.u32 	%p5, %r44, 8;
	mov.f32 	%f67, 0f00000000;
	mov.b32 	%r90, 0;
	@%p5 bra 	$L__BB0_5;
	and.b32  	%r90, %r44, -8;
	neg.s32 	%r88, %r90;
	add.s32 	%r53, %r1, %r45;
	add.s32 	%r87, %r53, %r3;
	shl.b32 	%r10, %r45, 3;
	shl.b32 	%r54, %r45, 1;
	add.s32 	%r86, %r4, %r54;
	mad.lo.s32 	%r85, %r45, 3, %r4;
	shl.b32 	%r55, %r45, 2;
	add.s32 	%r84, %r4, %r55;
	mad.lo.s32 	%r83, %r45, 5, %r4;
	mad.lo.s32 	%r82, %r45, 6, %r4;
	mad.lo.s32 	%r81, %r45, 7, %r4;
	add.s32 	%r79, %r5, 3;
	mov.f32 	%f67, 0f00000000;
	mov.u32 	%r80, %r4;
$L__BB0_4:
	.pragma "nounroll";
	add.s32 	%r56, %r79, -3;
	mul.wide.u32 	%rd6, %r56, 4;
	add.s64 	%rd7, %rd2, %rd6;
	ld.global.f32 	%f17, [%rd7];
	mul.wide.u32 	%rd8, %r80, 4;
	add.s64 	%rd9, %rd1, %rd8;
	ld.global.f32 	%f18, [%rd9];
	fma.rn.f32 	%f19, %f17, %f18, %f67;
	add.s32 	%r57, %r79, -2;
	mul.wide.u32 	%rd10, %r57, 4;
	add.s64 	%rd11, %rd2, %rd10;
	ld.global.f32 	%f20, [%rd11];
	mul.wide.u32 	%rd12, %r87, 4;
	add.s64 	%rd13, %rd1, %rd12;
	ld.global.f32 	%f21, [%rd13];
	fma.rn.f32 	%f22, %f20, %f21, %f19;
	add.s32 	%r58, %r79, -1;
	mul.wide.u32 	%rd14, %r58, 4;
	add.s64 	%rd15, %rd2, %rd14;
	ld.global.f32 	%f23, [%rd15];
	mul.wide.u32 	%rd16, %r86, 4;
	add.s64 	%rd17, %rd1, %rd16;
	ld.global.f32 	%f24, [%rd17];
	fma.rn.f32 	%f25, %f23, %f24, %f22;
	add.s32 	%r59, %r79, 4;
	mul.wide.u32 	%rd18, %r79, 4;
	add.s64 	%rd19, %rd2, %rd18;
	ld.global.f32 	%f26, [%rd19];
	mul.wide.u32 	%rd20, %r85, 4;
	add.s64 	%rd21, %rd1, %rd20;
	ld.global.f32 	%f27, [%rd21];
	fma.rn.f32 	%f28, %f26, %f27, %f25;
	add.s32 	%r60, %r79, 1;
	mul.wide.u32 	%rd22, %r60, 4;
	add.s64 	%rd23, %rd2, %rd22;
	ld.global.f32 	%f29, [%rd23];
	mul.wide.u32 	%rd24, %r84, 4;
	add.s64 	%rd25, %rd1, %rd24;
	ld.global.f32 	%f30, [%rd25];
	fma.rn.f32 	%f31, %f29, %f30, %f28;
	add.s32 	%r61, %r79, 2;
	mul.wide.u32 	%rd26, %r61, 4;
	add.s64 	%rd27, %rd2, %rd26;
	ld.global.f32 	%f32, [%rd27];
	mul.wide.u32 	%rd28, %r83, 4;
	add.s64 	%rd29, %rd1, %rd28;
	ld.global.f32 	%f33, [%rd29];
	fma.rn.f32 	%f34, %f32, %f33, %f31;
	add.s32 	%r62, %r79, 3;
	mul.wide.u32 	%rd30, %r62, 4;
	add.s64 	%rd31, %rd2, %rd30;
	ld.global.f32 	%f35, [%rd31];
	mul.wide.u32 	%rd32, %r82, 4;
	add.s64 	%rd33, %rd1, %rd32;
	ld.global.f32 	%f36, [%rd33];
	fma.rn.f32 	%f37, %f35, %f36, %f34;
	mul.wide.u32 	%rd34, %r59, 4;
	add.s64 	%rd35, %rd2, %rd34;
	ld.global.f32 	%f38, [%rd35];
	mul.wide.u32 	%rd36, %r81, 4;
	add.s64 	%rd37, %rd1, %rd36;
	ld.global.f32 	%f39, [%rd37];
	fma.rn.f32 	%f67, %f38, %f39, %f37;
	add.s32 	%r88, %r88, 8;
	add.s32 	%r87, %r87, %r10;
	add.s32 	%r86, %r86, %r10;
	add.s32 	%r85, %r85, %r10;
	add.s32 	%r84, %r84, %r10;
	add.s32 	%r83, %r83, %r10;
	add.s32 	%r82, %r82, %r10;
	add.s32 	%r81, %r81, %r10;
	add.s32 	%r80, %r80, %r10;
	add.s32 	%r79, %r79, 8;
	setp.ne.s32 	%p6, %r88, 0;
	@%p6 bra 	$L__BB0_4;
$L__BB0_5:
	setp.eq.s32 	%p7, %r6, 0;
	@%p7 bra 	$L__BB0_13;
	and.b32  	%r39, %r44, 3;
	setp.lt.u32 	%p8, %r6, 4;
	@%p8 bra 	$L__BB0_8;
	add.s32 	%r63, %r90, %r5;
	mul.wide.u32 	%rd38, %r63, 4;
	add.s64 	%rd39, %rd2, %rd38;
	ld.global.f32 	%f41, [%rd39];
	mad.lo.s32 	%r64, %r90, %r45, %r4;
	mul.wide.u32 	%rd40, %r64, 4;
	add.s64 	%rd41, %rd1, %rd40;
	ld.global.f32 	%f42, [%rd41];
	fma.rn.f32 	%f43, %f41, %f42, %f67;
	add.s32 	%r65, %r63, 1;
	mul.wide.u32 	%rd42, %r65, 4;
	add.s64 	%rd43, %rd2, %rd42;
	ld.global.f32 	%f44, [%rd43];
	add.s32 	%r66, %r64, %r45;
	mul.wide.u32 	%rd44, %r66, 4;
	add.s64 	%rd45, %rd1, %rd44;
	ld.global.f32 	%f45, [%rd45];
	fma.rn.f32 	%f46, %f44, %f45, %f43;
	add.s32 	%r67, %r63, 2;
	mul.wide.u32 	%rd46, %r67, 4;
	add.s64 	%rd47, %rd2, %rd46;
	ld.global.f32 	%f47, [%rd47];
	add.s32 	%r68, %r66, %r45;
	mul.wide.u32 	%rd48, %r68, 4;
	add.s64 	%rd49, %rd1, %rd48;
	ld.global.f32 	%f48, [%rd49];
	fma.rn.f32 	%f49, %f47, %f48, %f46;
	add.s32 	%r69, %r63, 3;
	mul.wide.u32 	%rd50, %r69, 4;
	add.s64 	%rd51, %rd2, %rd50;
	ld.global.f32 	%f50, [%rd51];
	add.s32 	%r70, %r68, %r45;
	mul.wide.u32 	%rd52, %r70, 4;
	add.s64 	%rd53, %rd1, %rd52;
	ld.global.f32 	%f51, [%rd53];
	fma.rn.f32 	%f67, %f50, %f51, %f49;
	add.s32 	%r90, %r90, 4;
$L__BB0_8:
	setp.eq.s32 	%p9, %r39, 0;
	@%p9 bra 	$L__BB0_13;
	setp.eq.s32 	%p10, %r39, 1;
	@%p10 bra 	$L__BB0_11;
	add.s32 	%r71, %r90, %r5;
	mul.wide.u32 	%rd54, %r71, 4;
	add.s64 	%rd55, %rd2, %rd54;
	ld.global.f32 	%f53, [%rd55];
	mad.lo.s32 	%r72, %r90, %r45, %r4;
	mul.wide.u32 	%rd56, %r72, 4;
	add.s64 	%rd57, %rd1, %rd56;
	ld.global.f32 	%f54, [%rd57];
	fma.rn.f32 	%f55, %f53, %f54, %f67;
	add.s32 	%r73, %r71, 1;
	mul.wide.u32 	%rd58, %r73, 4;
	add.s64 	%rd59, %rd2, %rd58;
	ld.global.f32 	%f56, [%rd59];
	add.s32 	%r74, %r72, %r45;
	mul.wide.u32 	%rd60, %r74, 4;
	add.s64 	%rd61, %rd1, %rd60;
	ld.global.f32 	%f57, [%rd61];
	fma.rn.f32 	%f67, %f56, %f57, %f55;
	add.s32 	%r90, %r90, 2;
$L__BB0_11:
	and.b32  	%r75, %r44, 1;
	setp.eq.b32 	%p11, %r75, 1;
	not.pred 	%p12, %p11;
	@%p12 bra 	$L__BB0_13;
	add.s32 	%r76, %r90, %r5;
	mul.wide.u32 	%rd62, %r76, 4;
	add.s64 	%rd63, %rd2, %rd62;
	ld.global.f32 	%f58, [%rd63];
	mad.lo.s32 	%r77, %r90, %r45, %r4;
	mul.wide.u32 	%rd64, %r77, 4;
	add.s64 	%rd65, %rd1, %rd64;
	ld.global.f32 	%f59, [%rd65];
	fma.rn.f32 	%f67, %f58, %f59, %f67;
$L__BB0_13:
	mad.lo.s32 	%r78, %r45, %r2, %r4;
	cvta.to.global.u64 	%rd66, %rd3;
	mul.wide.u32 	%rd67, %r78, 4;
	add.s64 	%rd68, %rd66, %rd67;
	st.global.f32 	[%rd68], %f67;
$L__BB0_14:
	ret;

}
	// .globl	_Z25mult_matrix_kernel_sharedPfS_S_jjj
.visible .entry _Z25mult_matrix_kernel_sharedPfS_S_jjj(
	.param .u64 .ptr .align 1 _Z25mult_matrix_kernel_sharedPfS_S_jjj_param_0,
	.param .u64 .ptr .align 1 _Z25mult_matrix_kernel_sharedPfS_S_jjj_param_1,
	.param .u64 .ptr .align 1 _Z25mult_matrix_kernel_sharedPfS_S_jjj_param_2,
	.param .u32 _Z25mult_matrix_kernel_sharedPfS_S_jjj_param_3,
	.param .u32 _Z25mult_matrix_kernel_sharedPfS_S_jjj_param_4,
	.param .u32 _Z25mult_matrix_kernel_sharedPfS_S_jjj_param_5
)
{
	.reg .pred 	%p<20>;
	.reg .b32 	%r<84>;
	.reg .b32 	%f<124>;
	.reg .b64 	%rd<14>;
	// demoted variable
	.shared .align 4 .b8 _ZZ25mult_matrix_kernel_sharedPfS_S_jjjE4ds_A[1024];
	// demoted variable
	.shared .align 4 .b8 _ZZ25mult_matrix_kernel_sharedPfS_S_jjjE4ds_B[1024];
	ld.param.u64 	%rd4, [_Z25mult_matrix_kernel_sharedPfS_S_jjj_param_0];
	ld.param.u64 	%rd5, [_Z25mult_matrix_kernel_sharedPfS_S_jjj_param_1];
	ld.param.u32 	%r35, [_Z25mult_matrix_kernel_sharedPfS_S_jjj_param_3];
	ld.param.u32 	%r36, [_Z25mult_matrix_kernel_sharedPfS_S_jjj_param_4];
	ld.param.u32 	%r37, [_Z25mult_matrix_kernel_sharedPfS_S_jjj_param_5];
	cvta.to.global.u64 	%rd1, %rd5;
	cvta.to.global.u64 	%rd2, %rd4;
	mov.u32 	%r1, %tid.x;
	mov.u32 	%r2, %tid.y;
	mov.u32 	%r39, %ctaid.x;
	mov.u32 	%r40, %ctaid.y;
	mov.u32 	%r41, %ntid.y;
	mad.lo.s32 	%r3, %r40, %r41, %r2;
	mov.u32 	%r4, %ntid.x;
	mad.lo.s32 	%r5, %r39, %r4, %r1;
	add.s32 	%r42, %r36, -1;
	shr.u32 	%r6, %r42, 4;
	shl.b32 	%r43, %r2, 6;
	mov.u32 	%r44, _ZZ25mult_matrix_kernel_sharedPfS_S_jjjE4ds_A;
	add.s32 	%r7, %r44, %r43;
	mul.lo.s32 	%r8, %r35, %r3;
	shl.b32 	%r45, %r1, 2;
	mov.u32 	%r46, _ZZ25mult_matrix_kernel_sharedPfS_S_jjjE4ds_B;
	add.s32 	%r9, %r46, %r45;
	and.b32  	%r10, %r4, 15;
	and.b32  	%r11, %r4, 7;
	and.b32  	%r12, %r4, 2032;
	and.b32  	%r13, %r4, 3;
	mov.f32 	%f123, 0f00000000;
	mov.b32 	%r77, 0;
$L__BB1_1:
	mov.u32 	%r14, %r77;
	setp.ge.u32 	%p1, %r3, %r35;
	mul.lo.s32 	%r15, %r14, %r4;
	add.s32 	%r16, %r15, %r1;
	setp.ge.u32 	%p2, %r16, %r36;
	mov.f32 	%f114, 0f00000000;
	or.pred  	%p3, %p1, %p2;
	@%p3 bra 	$L__BB1_3;
	add.s32 	%r47, %r16, %r8;
	mul.wide.u32 	%rd6, %r47, 4;
	add.s64 	%rd7, %rd2, %rd6;
	ld.global.f32 	%f114, [%rd7];
$L__BB1_3:
	setp.ge.u32 	%p4, %r5, %r37;
	add.s32 	%r49, %r7, %r45;
	st.shared.f32 	[%r49], %f114;
	add.s32 	%r17, %r15, %r2;
	setp.ge.u32 	%p5, %r17, %r36;
	mov.f32 	%f115, 0f00000000;
	or.pred  	%p6, %p4, %p5;
	@%p6 bra 	$L__BB1_5;
	mad.lo.s32 	%r50, %r17, %r37, %r5;
	mul.wide.u32 	%rd8, %r50, 4;
	add.s64 	%rd9, %rd1, %rd8;
	ld.global.f32 	%f115, [%rd9];
$L__BB1_5:
	setp.lt.u32 	%p7, %r4, 16;
	add.s32 	%r54, %r46, %r43;
	add.s32 	%r56, %r54, %r45;
	st.shared.f32 	[%r56], %f115;
	bar.sync 	0;
	mov.b32 	%r82, 0;
	@%p7 bra 	$L__BB1_8;
	mov.u32 	%r58, _ZZ25mult_matrix_kernel_sharedPfS_S_jjjE4ds_A;
	add.s32 	%r59, %r43, %r58;
	add.s32 	%r79, %r59, 32;
	mov.u32 	%r61, _ZZ25mult_matrix_kernel_sharedPfS_S_jjjE4ds_B;
	add.s32 	%r62, %r45, %r61;
	add.s32 	%r78, %r62, 512;
	and.b32  	%r63, %r4, -16;
	neg.s32 	%r80, %r63;
$L__BB1_7:
	.pragma "nounroll";
	ld.shared.f32 	%f24, [%r79+-32];
	ld.shared.f32 	%f25, [%r78+-512];
	fma.rn.f32 	%f26, %f24, %f25, %f123;
	ld.shared.f32 	%f27, [%r79+-28];
	ld.shared.f32 	%f28, [%r78+-448];
	fma.rn.f32 	%f29, %f27, %f28, %f26;
	ld.shared.f32 	%f30, [%r79+-24];
	ld.shared.f32 	%f31, [%r78+-384];
	fma.rn.f32 	%f32, %f30, %f31, %f29;
	ld.shared.f32 	%f33, [%r79+-20];
	ld.shared.f32 	%f34, [%r78+-320];
	fma.rn.f32 	%f35, %f33, %f34, %f32;
	ld.shared.f32 	%f36, [%r79+-16];
	ld.shared.f32 	%f37, [%r78+-256];
	fma.rn.f32 	%f38, %f36, %f37, %f35;
	ld.shared.f32 	%f39, [%r79+-12];
	ld.shared.f32 	%f40, [%r78+-192];
	fma.rn.f32 	%f41, %f39, %f40, %f38;
	ld.shared.f32 	%f42, [%r79+-8];
	ld.shared.f32 	%f43, [%r78+-128];
	fma.rn.f32 	%f44, %f42, %f43, %f41;
	ld.shared.f32 	%f45, [%r79+-4];
	ld.shared.f32 	%f46, [%r78+-64];
	fma.rn.f32 	%f47, %f45, %f46, %f44;
	ld.shared.f32 	%f48, [%r79];
	ld.shared.f32 	%f49, [%r78];
	fma.rn.f32 	%f50, %f48, %f49, %f47;
	ld.shared.f32 	%f51, [%r79+4];
	ld.shared.f32 	%f52, [%r78+64];
	fma.rn.f32 	%f53, %f51, %f52, %f50;
	ld.shared.f32 	%f54, [%r79+8];
	ld.shared.f32 	%f55, [%r78+128];
	fma.rn.f32 	%f56, %f54, %f55, %f53;
	ld.shared.f32 	%f57, [%r79+12];
	ld.shared.f32 	%f58, [%r78+192];
	fma.rn.f32 	%f59, %f57, %f58, %f56;
	ld.shared.f32 	%f60, [%r79+16];
	ld.shared.f32 	%f61, [%r78+256];
	fma.rn.f32 	%f62, %f60, %f61, %f59;
	ld.shared.f32 	%f63, [%r79+20];
	ld.shared.f32 	%f64, [%r78+320];
	fma.rn.f32 	%f65, %f63, %f64, %f62;
	ld.shared.f32 	%f66, [%r79+24];
	ld.shared.f32 	%f67, [%r78+384];
	fma.rn.f32 	%f68, %f66, %f67, %f65;
	ld.shared.f32 	%f69, [%r79+28];
	ld.shared.f32 	%f70, [%r78+448];
	fma.rn.f32 	%f123, %f69, %f70, %f68;
	add.s32 	%r80, %r80, 16;
	add.s32 	%r79, %r79, 64;
	add.s32 	%r78, %r78, 1024;
	setp.ne.s32 	%p8, %r80, 0;
	mov.u32 	%r82, %r12;
	@%p8 bra 	$L__BB1_7;
$L__BB1_8:
	setp.eq.s32 	%p9, %r10, 0;
	@%p9 bra 	$L__BB1_18;
	add.s32 	%r64, %r10, -1;
	setp.lt.u32 	%p10, %r64, 7;
	@%p10 bra 	$L__BB1_11;
	shl.b32 	%r65, %r82, 2;
	add.s32 	%r66, %r7, %r65;
	ld.shared.f32 	%f72, [%r66];
	shl.b32 	%r67, %r82, 6;
	add.s32 	%r68, %r9, %r67;
	ld.shared.f32 	%f73, [%r68];
	fma.rn.f32 	%f74, %f72, %f73, %f123;
	ld.shared.f32 	%f75, [%r66+4];
	ld.shared.f32 	%f76, [%r68+64];
	fma.rn.f32 	%f77, %f75, %f76, %f74;
	ld.shared.f32 	%f78, [%r66+8];
	ld.shared.f32 	%f79, [%r68+128];
	fma.rn.f32 	%f80, %f78, %f79, %f77;
	ld.shared.f32 	%f81, [%r66+12];
	ld.shared.f32 	%f82, [%r68+192];
	fma.rn.f32 	%f83, %f81, %f82, %f80;
	ld.shared.f32 	%f84, [%r66+16];
	ld.shared.f32 	%f85, [%r68+256];
	fma.rn.f32 	%f86, %f84, %f85, %f83;
	ld.shared.f32 	%f87, [%r66+20];
	ld.shared.f32 	%f88, [%r68+320];
	fma.rn.f32 	%f89, %f87, %f88, %f86;
	ld.shared.f32 	%f90, [%r66+24];
	ld.shared.f32 	%f91, [%r68+384];
	fma.rn.f32 	%f92, %f90, %f91, %f89;
	ld.shared.f32 	%f93, [%r66+28];
	ld.shared.f32 	%f94, [%r68+448];
	fma.rn.f32 	%f123, %f93, %f94, %f92;
	add.s32 	%r82, %r82, 8;
$L__BB1_11:
	setp.eq.s32 	%p11, %r11, 0;
	@%p11 bra 	$L__BB1_18;
	add.s32 	%r69, %r11, -1;
	setp.lt.u32 	%p12, %r69, 3;
	@%p12 bra 	$L__BB1_14;
	shl.b32 	%r70, %r82, 2;
	add.s32 	%r71, %r7, %r70;
	ld.shared.f32 	%f96, [%r71];
	shl.b32 	%r72, %r82, 6;
	add.s32 	%r73, %r9, %r72;
	ld.shared.f32 	%f97, [%r73];
	fma.rn.f32 	%f98, %f96, %f97, %f123;
	ld.shared.f32 	%f99, [%r71+4];
	ld.shared.f32 	%f100, [%r73+64];
	fma.rn.f32 	%f101, %f99, %f100, %f98;
	ld.shared.f32 	%f102, [%r71+8];
	ld.shared.f32 	%f103, [%r73+128];
	fma.rn.f32 	%f104, %f102, %f103, %f101;
	ld.shared.f32 	%f105, [%r71+12];
	ld.shared.f32 	%f106, [%r73+192];
	fma.rn.f32 	%f123, %f105, %f106, %f104;
	add.s32 	%r82, %r82, 4;
$L__BB1_14:
	setp.eq.s32 	%p13, %r13, 0;
	@%p13 bra 	$L__BB1_18;
	setp.eq.s32 	%p14, %r13, 1;
	shl.b32 	%r74, %r82, 2;
	add.s32 	%r32, %r7, %r74;
	ld.shared.f32 	%f107, [%r32];
	shl.b32 	%r75, %r82, 6;
	add.s32 	%r33, %r9, %r75;
	ld.shared.f32 	%f108, [%r33];
	fma.rn.f32 	%f123, %f107, %f108, %f123;
	@%p14 bra 	$L__BB1_18;
	setp.eq.s32 	%p15, %r13, 2;
	ld.shared.f32 	%f109, [%r32+4];
	ld.shared.f32 	%f110, [%r33+64];
	fma.rn.f32 	%f123, %f109, %f110, %f123;
	@%p15 bra 	$L__BB1_18;
	ld.shared.f32 	%f111, [%r32+8];
	ld.shared.f32 	%f112, [%r33+128];
	fma.rn.f32 	%f123, %f111, %f112, %f123;
$L__BB1_18:
	bar.sync 	0;
	add.s32 	%r77, %r14, 1;
	setp.ne.s32 	%p16, %r14, %r6;
	@%p16 bra 	$L__BB1_1;
	setp.ge.u32 	%p17, %r5, %r37;
	setp.ge.u32 	%p18, %r3, %r35;
	or.pred  	%p19, %p18, %p17;
	@%p19 bra 	$L__BB1_21;
	ld.param.u64 	%rd13, [_Z25mult_matrix_kernel_sharedPfS_S_jjj_param_2];
	mad.lo.s32 	%r76, %r37, %r3, %r5;
	cvta.to.global.u64 	%rd10, %rd13;
	mul.wide.u32 	%rd11, %r76, 4;
	add.s64 	%rd12, %rd10, %rd11;
	st.global.f32 	[%rd12], %f123;
$L__BB1_21:
	ret;

}


// ===== COMPILED SASS (sm_100) =====

	.target	sm_100

	.elftype	@"ET_EXEC"


//--------------------- .note.nv.tkinfo           --------------------------
	.section	.note.nv.tkinfo,"",@"SHT_NOTE"
	.sectionflags	@"SHF_NOTE_NV_TKINFO"
	.tkinfo
        /*0018*/ 	.word	0x00000002
        /*0030*/ 	.string	""
        /*0030*/ 	.string	"ptxas"
        /*0030*/ 	.string	"Cuda compilation tools, release 13.0, V13.0.88"
        /*0030*/ 	.string	"Build cuda_13.0.r13.0/compiler.36424714_0"
        /*0030*/ 	.string	"-arch sm_100 -m 64 "



//--------------------- .note.nv.cuinfo           --------------------------
	.section	.note.nv.cuinfo,"",@"SHT_NOTE"
	.sectionflags	@"SHF_NOTE_NV_CUINFO"
        /*0018*/ 	.short	0x0002
        /*001a*/ 	.short	0x0064
        /*001c*/ 	.short	0x0082
	.zero		2


//--------------------- .nv.info                  --------------------------
	.section	.nv.info,"",@"SHT_CUDA_INFO"
	.align	4


	//----- nvinfo : EIATTR_REGCOUNT
	.align		4
        /*0000*/ 	.byte	0x04, 0x2f
        /*0002*/ 	.short	(.L_1 - .L_0)
	.align		4
.L_0:
        /*0004*/ 	.word	index@(_Z25mult_matrix_kernel_simplePfS_S_jjj)
        /*0008*/ 	.word	0x00000020


	//----- nvinfo : EIATTR_FRAME_SIZE
	.align		4
.L_1:
        /*000c*/ 	.byte	0x04, 0x11
        /*000e*/ 	.short	(.L_3 - .L_2)
	.align		4
.L_2:
        /*0010*/ 	.word	index@(_Z25mult_matrix_kernel_simplePfS_S_jjj)
        /*0014*/ 	.word	0x00000000


	//----- nvinfo : EIATTR_REGCOUNT
	.align		4
.L_3:
        /*0018*/ 	.byte	0x04, 0x2f
        /*001a*/ 	.short	(.L_5 - .L_4)
	.align		4
.L_4:
        /*001c*/ 	.word	index@(_Z25mult_matrix_kernel_sharedPfS_S_jjj)
        /*0020*/ 	.word	0x0000001e


	//----- nvinfo : EIATTR_FRAME_SIZE
	.align		4
.L_5:
        /*0024*/ 	.byte	0x04, 0x11
        /*0026*/ 	.short	(.L_7 - .L_6)
	.align		4
.L_6:
        /*0028*/ 	.word	index@(_Z25mult_matrix_kernel_sharedPfS_S_jjj)
        /*002c*/ 	.word	0x00000000


	//----- nvinfo : EIATTR_MIN_STACK_SIZE
	.align		4
.L_7:
        /*0030*/ 	.byte	0x04, 0x12
        /*0032*/ 	.short	(.L_9 - .L_8)
	.align		4
.L_8:
        /*0034*/ 	.word	index@(_Z25mult_matrix_kernel_sharedPfS_S_jjj)
        /*0038*/ 	.word	0x00000000


	//----- nvinfo : EIATTR_MIN_STACK_SIZE
	.align		4
.L_9:
        /*003c*/ 	.byte	0x04, 0x12
        /*003e*/ 	.short	(.L_11 - .L_10)
	.align		4
.L_10:
        /*0040*/ 	.word	index@(_Z25mult_matrix_kernel_simplePfS_S_jjj)
        /*0044*/ 	.word	0x00000000
.L_11:


//--------------------- .nv.compat                --------------------------
	.section	.nv.compat,"",@"SHT_CUDA_COMPAT_INFO"
	.align	4
        /*0000*/ 	.byte	0x02, 0x09, 0x00, 0x00, 0x02, 0x02, 0x01, 0x00, 0x02, 0x05, 0x05, 0x00, 0x03, 0x07, 0x01, 0x01
        /*0010*/ 	.byte	0x02, 0x03, 0x00, 0x00, 0x02, 0x06, 0x01, 0x00, 0x04, 0x0b, 0x08, 0x00, 0x09, 0x00, 0x00, 0x00
        /*0020*/ 	.byte	0x00, 0x00, 0x00, 0x00


//--------------------- .nv.info._Z25mult_matrix_kernel_sharedPfS_S_jjj --------------------------
	.section	.nv.info._Z25mult_matrix_kernel_sharedPfS_S_jjj,"",@"SHT_CUDA_INFO"
	.sectionflags	@""
	.align	4


	//----- nvinfo : EIATTR_CUDA_API_VERSION
	.align		4
        /*0000*/ 	.byte	0x04, 0x37
        /*0002*/ 	.short	(.L_13 - .L_12)
.L_12:
        /*0004*/ 	.word	0x00000082


	//----- nvinfo : EIATTR_KPARAM_INFO
	.align		4
.L_13:
        /*0008*/ 	.byte	0x04, 0x17
        /*000a*/ 	.short	(.L_15 - .L_14)
.L_14:
        /*000c*/ 	.word	0x00000000
        /*0010*/ 	.short	0x0005
        /*0012*/ 	.short	0x0020
        /*0014*/ 	.byte	0x00, 0xf0, 0x11, 0x00


	//----- nvinfo : EIATTR_KPARAM_INFO
	.align		4
.L_15:
        /*0018*/ 	.byte	0x04, 0x17
        /*001a*/ 	.short	(.L_17 - .L_16)
.L_16:
        /*001c*/ 	.word	0x00000000
        /*0020*/ 	.short	0x0004
        /*0022*/ 	.short	0x001c
        /*0024*/ 	.byte	0x00, 0xf0, 0x11, 0x00


	//----- nvinfo : EIATTR_KPARAM_INFO
	.align		4
.L_17:
        /*0028*/ 	.byte	0x04, 0x17
        /*002a*/ 	.short	(.L_19 - .L_18)
.L_18:
        /*002c*/ 	.word	0x00000000
        /*0030*/ 	.short	0x0003
        /*0032*/ 	.short	0x0018
        /*0034*/ 	.byte	0x00, 0xf0, 0x11, 0x00


	//----- nvinfo : EIATTR_KPARAM_INFO
	.align		4
.L_19:
        /*0038*/ 	.byte	0x04, 0x17
        /*003a*/ 	.short	(.L_21 - .L_20)
.L_20:
        /*003c*/ 	.word	0x00000000
        /*0040*/ 	.short	0x0002
        /*0042*/ 	.short	0x0010
        /*0044*/ 	.byte	0x00, 0xf5, 0x21, 0x00


	//----- nvinfo : EIATTR_KPARAM_INFO
	.align		4
.L_21:
        /*0048*/ 	.byte	0x04, 0x17
        /*004a*/ 	.short	(.L_23 - .L_22)
.L_22:
        /*004c*/ 	.word	0x00000000
        /*0050*/ 	.short	0x0001
        /*0052*/ 	.short	0x0008
        /*0054*/ 	.byte	0x00, 0xf5, 0x21, 0x00


	//----- nvinfo : EIATTR_KPARAM_INFO
	.align		4
.L_23:
        /*0058*/ 	.byte	0x04, 0x17
        /*005a*/ 	.short	(.L_25 - .L_24)
.L_24:
        /*005c*/ 	.word	0x00000000
        /*0060*/ 	.short	0x0000
        /*0062*/ 	.short	0x0000
        /*0064*/ 	.byte	0x00, 0xf5, 0x21, 0x00


	//----- nvinfo : EIATTR_SPARSE_MMA_MASK
	.align		4
.L_25:
        /*0068*/ 	.byte	0x03, 0x50
        /*006a*/ 	.short	0x0000


	//----- nvinfo : EIATTR_MAXREG_COUNT
	.align		4
        /*006c*/ 	.byte	0x03, 0x1b
        /*006e*/ 	.short	0x00ff


	//----- nvinfo : EIATTR_NUM_BARRIERS
	.align		4
        /*0070*/ 	.byte	0x02, 0x4c
        /*0072*/ 	.byte	0x01
	.zero		1


	//----- nvinfo : EIATTR_MERCURY_ISA_VERSION
	.align		4
        /*0074*/ 	.byte	0x03, 0x5f
        /*0076*/ 	.short	0x0101


	//----- nvinfo : EIATTR_UNUSED_LOAD_BYTE_OFFSET
	.align		4
        /*0078*/ 	.byte	0x04, 0x44
        /*007a*/ 	.short	(.L_27 - .L_26)


	//   ....[0]....
.L_26:
        /*007c*/ 	.word	0x000009d0
        /*0080*/ 	.word	0x00000fff


	//----- nvinfo : EIATTR_VRC_CTA_INIT_COUNT
	.align		4
.L_27:
        /*0084*/ 	.byte	0x02, 0x4a
	.zero		1
	.zero		1


	//----- nvinfo : EIATTR_EXIT_INSTR_OFFSETS
	.align		4
        /*0088*/ 	.byte	0x04, 0x1c
        /*008a*/ 	.short	(.L_29 - .L_28)


	//   ....[0]....
.L_28:
        /*008c*/ 	.word	0x00000aa0


	//   ....[1]....
        /*0090*/ 	.word	0x00000af0


	//----- nvinfo : EIATTR_CBANK_PARAM_SIZE
	.align		4
.L_29:
        /*0094*/ 	.byte	0x03, 0x19
        /*0096*/ 	.short	0x0024


	//----- nvinfo : EIATTR_PARAM_CBANK
	.align		4
        /*0098*/ 	.byte	0x04, 0x0a
        /*009a*/ 	.short	(.L_31 - .L_30)
	.align		4
.L_30:
        /*009c*/ 	.word	index@(.nv.constant0._Z25mult_matrix_kernel_sharedPfS_S_jjj)
        /*00a0*/ 	.short	0x0380
        /*00a2*/ 	.short	0x0024


	//----- nvinfo : EIATTR_SW_WAR
	.align		4
.L_31:
        /*00a4*/ 	.byte	0x04, 0x36
        /*00a6*/ 	.short	(.L_33 - .L_32)
.L_32:
        /*00a8*/ 	.word	0x00000008
.L_33:


//--------------------- .nv.info._Z25mult_matrix_kernel_simplePfS_S_jjj --------------------------
	.section	.nv.info._Z25mult_matrix_kernel_simplePfS_S_jjj,"",@"SHT_CUDA_INFO"
	.sectionflags	@""
	.align	4


	//----- nvinfo : EIATTR_CUDA_API_VERSION
	.align		4
        /*0000*/ 	.byte	0x04, 0x37
        /*0002*/ 	.short	(.L_35 - .L_34)
.L_34:
        /*0004*/ 	.word	0x00000082


	//----- nvinfo : EIATTR_KPARAM_INFO
	.align		4
.L_35:
        /*0008*/ 	.byte	0x04, 0x17
        /*000a*/ 	.short	(.L_37 - .L_36)
.L_36:
        /*000c*/ 	.word	0x00000000
        /*0010*/ 	.short	0x0005
        /*0012*/ 	.short	0x0020
        /*0014*/ 	.byte	0x00, 0xf0, 0x11, 0x00


	//----- nvinfo : EIATTR_KPARAM_INFO
	.align		4
.L_37:
        /*0018*/ 	.byte	0x04, 0x17
        /*001a*/ 	.short	(.L_39 - .L_38)
.L_38:
        /*001c*/ 	.word	0x00000000
        /*0020*/ 	.short	0x0004
        /*0022*/ 	.short	0x001c
        /*0024*/ 	.byte	0x00, 0xf0, 0x11, 0x00


	//----- nvinfo : EIATTR_KPARAM_INFO
	.align		4
.L_39:
        /*0028*/ 	.byte	0x04, 0x17
        /*002a*/ 	.short	(.L_41 - .L_40)
.L_40:
        /*002c*/ 	.word	0x00000000
        /*0030*/ 	.short	0x0003
        /*0032*/ 	.short	0x0018
        /*0034*/ 	.byte	0x00, 0xf0, 0x11, 0x00


	//----- nvinfo : EIATTR_KPARAM_INFO
	.align		4
.L_41:
        /*0038*/ 	.byte	0x04, 0x17
        /*003a*/ 	.short	(.L_43 - .L_42)
.L_42:
        /*003c*/ 	.word	0x00000000
        /*0040*/ 	.short	0x0002
        /*0042*/ 	.short	0x0010
        /*0044*/ 	.byte	0x00, 0xf5, 0x21, 0x00


	//----- nvinfo : EIATTR_KPARAM_INFO
	.align		4
.L_43:
        /*0048*/ 	.byte	0x04, 0x17
        /*004a*/ 	.short	(.L_45 - .L_44)
.L_44:
        /*004c*/ 	.word	0x00000000
        /*0050*/ 	.short	0x0001
        /*0052*/ 	.short	0x0008
        /*0054*/ 	.byte	0x00, 0xf5, 0x21, 0x00


	//----- nvinfo : EIATTR_KPARAM_INFO
	.align		4
.L_45:
        /*0058*/ 	.byte	0x04, 0x17
        /*005a*/ 	.short	(.L_47 - .L_46)
.L_46:
        /*005c*/ 	.word	0x00000000
        /*0060*/ 	.short	0x0000
        /*0062*/ 	.short	0x0000
        /*0064*/ 	.byte	0x00, 0xf5, 0x21, 0x00


	//----- nvinfo : EIATTR_SPARSE_MMA_MASK
	.align		4
.L_47:
        /*0068*/ 	.byte	0x03, 0x50
        /*006a*/ 	.short	0x0000


	//----- nvinfo : EIATTR_MAXREG_COUNT
	.align		4
        /*006c*/ 	.byte	0x03, 0x1b
        /*006e*/ 	.short	0x00ff


	//----- nvinfo : EIATTR_MERCURY_ISA_VERSION
	.align		4
        /*0070*/ 	.byte	0x03, 0x5f
        /*0072*/ 	.short	0x0101


	//----- nvinfo : EIATTR_VRC_CTA_INIT_COUNT
	.align		4
        /*0074*/ 	.byte	0x02, 0x4a
	.zero		1
	.zero		1


	//----- nvinfo : EIATTR_EXIT_INSTR_OFFSETS
	.align		4
        /*0078*/ 	.byte	0x04, 0x1c
        /*007a*/ 	.short	(.L_49 - .L_48)


	//   ....[0]....
.L_48:
        /*007c*/ 	.word	0x000000e0


	//   ....[1]....
        /*0080*/ 	.word	0x00000a90


	//----- nvinfo : EIATTR_CBANK_PARAM_SIZE
	.align		4
.L_49:
        /*0084*/ 	.byte	0x03, 0x19
        /*0086*/ 	.short	0x0024


	//----- nvinfo : EIATTR_PARAM_CBANK
	.align		4
        /*0088*/ 	.byte	0x04, 0x0a
        /*008a*/ 	.short	(.L_51 - .L_50)
	.align		4
.L_50:
        /*008c*/ 	.word	index@(.nv.constant0._Z25mult_matrix_kernel_simplePfS_S_jjj)
        /*0090*/ 	.short	0x0380
        /*0092*/ 	.short	0x0024


	//----- nvinfo : EIATTR_SW_WAR
	.align		4
.L_51:
        /*0094*/ 	.byte	0x04, 0x36
        /*0096*/ 	.short	(.L_53 - .L_52)
.L_52:
        /*0098*/ 	.word	0x00000008
.L_53:


//--------------------- .nv.callgraph             --------------------------
	.section	.nv.callgraph,"",@"SHT_CUDA_CALLGRAPH"
	.align	4
	.sectionentsize	8
	.align		4
        /*0000*/ 	.word	0x00000000
	.align		4
        /*0004*/ 	.word	0xffffffff
	.align		4
        /*0008*/ 	.word	0x00000000
	.align		4
        /*000c*/ 	.word	0xfffffffe
	.align		4
        /*0010*/ 	.word	0x00000000
	.align		4
        /*0014*/ 	.word	0xfffffffd
	.align		4
        /*0018*/ 	.word	0x00000000
	.align		4
        /*001c*/ 	.word	0xfffffffc


//--------------------- .text._Z25mult_matrix_kernel_sharedPfS_S_jjj --------------------------
	.section	.text._Z25mult_matrix_kernel_sharedPfS_S_jjj,"ax",@progbits
	.align	128
        .global         _Z25mult_matrix_kernel_sharedPfS_S_jjj
        .type           _Z25mult_matrix_kernel_sharedPfS_S_jjj,@function
        .size           _Z25mult_matrix_kernel_sharedPfS_S_jjj,(.L_x_12 - _Z25mult_matrix_kernel_sharedPfS_S_jjj)
        .other          _Z25mult_matrix_kernel_sharedPfS_S_jjj,@"STO_CUDA_ENTRY STV_DEFAULT"
_Z25mult_matrix_kernel_sharedPfS_S_jjj:
.text._Z25mult_matrix_kernel_sharedPfS_S_jjj:
[----:B------:R-:W-:Y:S01]  /*0000*/  LDC R1, c[0x0][0x37c] ;  /* 0x0000df00ff017b82 */ /* 0x000fe20000000800 */
[----:B------:R-:W0:Y:S07]  /*0010*/  S2R R0, SR_TID.Y ;  /* 0x0000000000007919 */ /* 0x000e2e0000002200 */
[----:B------:R-:W1:Y:S01]  /*0020*/  S2UR UR7, SR_CgaCtaId ;  /* 0x00000000000779c3 */ /* 0x000e620000008800 */
[----:B------:R-:W2:Y:S01]  /*0030*/  LDCU UR4, c[0x0][0x39c] ;  /* 0x00007380ff0477ac */ /* 0x000ea20008000800 */
[----:B------:R-:W-:Y:S01]  /*0040*/  HFMA2 R23, -RZ, RZ, 0, 0 ;  /* 0x00000000ff177431 */ /* 0x000fe200000001ff */
[----:B------:R-:W3:Y:S01]  /*0050*/  S2R R2, SR_TID.X ;  /* 0x0000000000027919 */ /* 0x000ee20000002100 */
[----:B------:R-:W-:Y:S01]  /*0060*/  UMOV UR5, 0x400 ;  /* 0x0000040000057882 */ /* 0x000fe20000000000 */
[----:B------:R-:W4:Y:S03]  /*0070*/  LDCU.64 UR10, c[0x0][0x358] ;  /* 0x00006b00ff0a77ac */ /* 0x000f260008000a00 */
[----:B------:R-:W5:Y:S01]  /*0080*/  LDC R19, c[0x0][0x364] ;  /* 0x0000d900ff137b82 */ /* 0x000f620000000800 */
[----:B------:R-:W-:-:S07]  /*0090*/  UIADD3 UR6, UPT, UPT, UR5, 0x400, URZ ;  /* 0x0000040005067890 */ /* 0x000fce000fffe0ff */
[----:B------:R-:W5:Y:S01]  /*00a0*/  S2UR UR9, SR_CTAID.Y ;  /* 0x00000000000979c3 */ /* 0x000f620000002600 */
[----:B--2---:R-:W-:-:S07]  /*00b0*/  UIADD3 UR4, UPT, UPT, UR4, -0x1, URZ ;  /* 0xffffffff04047890 */ /* 0x004fce000fffe0ff */
[----:B------:R-:W2:Y:S01]  /*00c0*/  S2UR UR8, SR_CTAID.X ;  /* 0x00000000000879c3 */ /* 0x000ea20000002500 */
[----:B-1----:R-:W-:Y:S02]  /*00d0*/  ULEA UR5, UR7, UR5, 0x18 ;  /* 0x0000000507057291 */ /* 0x002fe4000f8ec0ff */
[----:B------:R-:W-:Y:S02]  /*00e0*/  ULEA UR6, UR7, UR6, 0x18 ;  /* 0x0000000607067291 */ /* 0x000fe4000f8ec0ff */
[----:B------:R-:W-:Y:S02]  /*00f0*/  ULEA.HI UR7, UR4, 0x1, URZ, 0x1c ;  /* 0x0000000104077891 */ /* 0x000fe4000f8fe0ff */
[----:B0-----:R-:W-:Y:S01]  /*0100*/  LEA R17, R0, UR5, 0x6 ;  /* 0x0000000500117c11 */ /* 0x001fe2000f8e30ff */
[----:B------:R-:W2:Y:S01]  /*0110*/  LDC R3, c[0x0][0x360] ;  /* 0x0000d800ff037b82 */ /* 0x000ea20000000800 */
[----:B------:R-:W-:Y:S01]  /*0120*/  UMOV UR4, URZ ;  /* 0x000000ff00047c82 */ /* 0x000fe20008000000 */
[----:B---3--:R-:W-:Y:S01]  /*0130*/  LEA R16, R2, UR6, 0x2 ;  /* 0x0000000602107c11 */ /* 0x008fe2000f8e10ff */
[----:B-----5:R-:W-:-:S02]  /*0140*/  IMAD R19, R19, UR9, R0 ;  /* 0x0000000913137c24 */ /* 0x020fc4000f8e0200 */
[C---:B--2---:R-:W-:Y:S01]  /*0150*/  IMAD R18, R3.reuse, UR8, R2 ;  /* 0x0000000803127c24 */ /* 0x044fe2000f8e0202 */
[C---:B------:R-:W-:Y:S02]  /*0160*/  LOP3.LUT R7, R3.reuse, 0xf, RZ, 0xc0, !PT ;  /* 0x0000000f03077812 */ /* 0x040fe400078ec0ff */
[C---:B------:R-:W-:Y:S02]  /*0170*/  LOP3.LUT R6, R3.reuse, 0x7, RZ, 0xc0, !PT ;  /* 0x0000000703067812 */ /* 0x040fe400078ec0ff */
[C---:B------:R-:W-:Y:S02]  /*0180*/  LOP3.LUT R4, R3.reuse, 0x7f0, RZ, 0xc0, !PT ;  /* 0x000007f003047812 */ /* 0x040fe400078ec0ff */
[----:B----4-:R-:W-:-:S07]  /*0190*/  LOP3.LUT R5, R3, 0x3, RZ, 0xc0, !PT ;  /* 0x0000000303057812 */ /* 0x010fce00078ec0ff */
.L_x_5:
[----:B0-----:R-:W0:Y:S01]  /*01a0*/  LDCU.64 UR12, c[0x0][0x398] ;  /* 0x00007300ff0c77ac */ /* 0x001e220008000a00 */
[----:B------:R-:W-:Y:S02]  /*01b0*/  IMAD R9, R3, UR4, RZ ;  /* 0x0000000403097c24 */ /* 0x000fe4000f8e02ff */
[----:B------:R-:W-:Y:S01]  /*01c0*/  IMAD.MOV.U32 R14, RZ, RZ, RZ ;  /* 0x000000ffff0e7224 */ /* 0x000fe200078e00ff */
[----:B------:R-:W1:Y:S02]  /*01d0*/  LDCU UR9, c[0x0][0x3a0] ;  /* 0x00007400ff0977ac */ /* 0x000e640008000800 */
[C---:B------:R-:W-:Y:S02]  /*01e0*/  IADD3 R12, PT, PT, R9.reuse, R2, RZ ;  /* 0x00000002090c7210 */ /* 0x040fe40007ffe0ff */
[----:B------:R-:W-:Y:S02]  /*01f0*/  IADD3 R15, PT, PT, R9, R0, RZ ;  /* 0x00000000090f7210 */ /* 0x000fe40007ffe0ff */
[----:B0-----:R-:W-:-:S02]  /*0200*/  ISETP.GE.U32.AND P1, PT, R12, UR13, PT ;  /* 0x0000000d0c007c0c */ /* 0x001fc4000bf26070 */
[----:B------:R-:W-:Y:S02]  /*0210*/  ISETP.GE.U32.AND P0, PT, R15, UR13, PT ;  /* 0x0000000d0f007c0c */ /* 0x000fe4000bf06070 */
[----:B------:R-:W-:Y:S02]  /*0220*/  ISETP.GE.U32.OR P1, PT, R19, UR12, P1 ;  /* 0x0000000c13007c0c */ /* 0x000fe40008f26470 */
[----:B-1----:R-:W-:-:S11]  /*0230*/  ISETP.GE.U32.OR P0, PT, R18, UR9, P0 ;  /* 0x0000000912007c0c */ /* 0x002fd60008706470 */
[----:B------:R-:W0:Y:S01]  /*0240*/  @!P1 LDC.64 R8, c[0x0][0x380] ;  /* 0x0000e000ff089b82 */ /* 0x000e220000000a00 */
[----:B------:R-:W-:Y:S01]  /*0250*/  @!P1 IMAD R13, R19, UR12, R12 ;  /* 0x0000000c130d9c24 */ /* 0x000fe2000f8e020c */
[----:B------:R-:W-:Y:S01]  /*0260*/  MOV R12, RZ ;  /* 0x000000ff000c7202 */ /* 0x000fe20000000f00 */
[----:B------:R-:W-:-:S05]  /*0270*/  @!P0 IMAD R15, R15, UR9, R18 ;  /* 0x000000090f0f8c24 */ /* 0x000fca000f8e0212 */
[----:B------:R-:W1:Y:S01]  /*0280*/  @!P0 LDC.64 R10, c[0x0][0x388] ;  /* 0x0000e200ff0a8b82 */ /* 0x000e620000000a00 */
[----:B0-----:R-:W-:-:S05]  /*0290*/  @!P1 IMAD.WIDE.U32 R8, R13, 0x4, R8 ;  /* 0x000000040d089825 */ /* 0x001fca00078e0008 */
[----:B------:R-:W2:Y:S01]  /*02a0*/  @!P1 LDG.E R12, desc[UR10][R8.64] ;  /* 0x0000000a080c9981 */ /* 0x000ea2000c1e1900 */
[----:B-1----:R-:W-:-:S05]  /*02b0*/  @!P0 IMAD.WIDE.U32 R10, R15, 0x4, R10 ;  /* 0x000000040f0a8825 */ /* 0x002fca00078e000a */
[----:B------:R-:W3:Y:S01]  /*02c0*/  @!P0 LDG.E R14, desc[UR10][R10.64] ;  /* 0x0000000a0a0e8981 */ /* 0x000ee2000c1e1900 */
[----:B------:R-:W-:Y:S02]  /*02d0*/  ISETP.GE.U32.AND P0, PT, R3, 0x10, PT ;  /* 0x000000100300780c */ /* 0x000fe40003f06070 */
[----:B------:R-:W-:Y:S02]  /*02e0*/  LEA R15, R0, UR6, 0x6 ;  /* 0x00000006000f7c11 */ /* 0x000fe4000f8e30ff */
[C---:B------:R-:W-:Y:S02]  /*02f0*/  LEA R13, R2.reuse, R17, 0x2 ;  /* 0x00000011020d7211 */ /* 0x040fe400078e10ff */
[----:B------:R-:W-:Y:S01]  /*0300*/  LEA R15, R2, R15, 0x2 ;  /* 0x0000000f020f7211 */ /* 0x000fe200078e10ff */
[----:B------:R-:W-:Y:S01]  /*0310*/  UIADD3 UR4, UPT, UPT, UR4, 0x1, URZ ;  /* 0x0000000104047890 */ /* 0x000fe2000fffe0ff */
[----:B------:R-:W-:-:S03]  /*0320*/  MOV R20, RZ ;  /* 0x000000ff00147202 */ /* 0x000fc60000000f00 */
[----:B------:R-:W-:Y:S01]  /*0330*/  UISETP.NE.AND UP0, UPT, UR4, UR7, UPT ;  /* 0x000000070400728c */ /* 0x000fe2000bf05270 */
[----:B--2---:R0:W-:Y:S04]  /*0340*/  STS [R13], R12 ;  /* 0x0000000c0d007388 */ /* 0x0041e80000000800 */
[----:B---3--:R0:W-:Y:S01]  /*0350*/  STS [R15], R14 ;  /* 0x0000000e0f007388 */ /* 0x0081e20000000800 */
[----:B------:R-:W-:Y:S06]  /*0360*/  BAR.SYNC.DEFER_BLOCKING 0x0 ;  /* 0x0000000000007b1d */ /* 0x000fec0000010000 */
[----:B------:R-:W-:Y:S05]  /*0370*/  @!P0 BRA `(.L_x_0) ;  /* 0x0000000000d48947 */ /* 0x000fea0003800000 */
[----:B------:R-:W1:Y:S01]  /*0380*/  S2UR UR6, SR_CgaCtaId ;  /* 0x00000000000679c3 */ /* 0x000e620000008800 */
[----:B------:R-:W-:Y:S01]  /*0390*/  UMOV UR5, 0x400 ;  /* 0x0000040000057882 */ /* 0x000fe20000000000 */
[----:B------:R-:W-:Y:S01]  /*03a0*/  LOP3.LUT R20, R3, 0xfffffff0, RZ, 0xc0, !PT ;  /* 0xfffffff003147812 */ /* 0x000fe200078ec0ff */
[----:B------:R-:W-:-:S04]  /*03b0*/  UIADD3 UR8, UPT, UPT, UR5, 0x400, URZ ;  /* 0x0000040005087890 */ /* 0x000fc8000fffe0ff */
[----:B------:R-:W-:Y:S01]  /*03c0*/  IMAD.MOV R20, RZ, RZ, -R20 ;  /* 0x000000ffff147224 */ /* 0x000fe200078e0a14 */
[----:B-1----:R-:W-:Y:S02]  /*03d0*/  ULEA UR5, UR6, UR5, 0x18 ;  /* 0x0000000506057291 */ /* 0x002fe4000f8ec0ff */
[----:B------:R-:W-:-:S04]  /*03e0*/  ULEA UR6, UR6, UR8, 0x18 ;  /* 0x0000000806067291 */ /* 0x000fc8000f8ec0ff */
[----:B------:R-:W-:Y:S02]  /*03f0*/  LEA R17, R0, UR5, 0x6 ;  /* 0x0000000500117c11 */ /* 0x000fe4000f8e30ff */
[----:B------:R-:W-:Y:S02]  /*0400*/  LEA R16, R2, UR6, 0x2 ;  /* 0x0000000602107c11 */ /* 0x000fe4000f8e10ff */
[----:B------:R-:W-:Y:S02]  /*0410*/  IADD3 R22, PT, PT, R17, 0x20, RZ ;  /* 0x0000002011167810 */ /* 0x000fe40007ffe0ff */
[----:B------:R-:W-:-:S07]  /*0420*/  IADD3 R21, PT, PT, R16, 0x200, RZ ;  /* 0x0000020010157810 */ /* 0x000fce0007ffe0ff */
.L_x_1:
[----:B------:R-:W-:Y:S01]  /*0430*/  LDS R8, [R21+-0x200] ;  /* 0xfffe000015087984 */ /* 0x000fe20000000800 */
[----:B------:R-:W-:-:S03]  /*0440*/  IADD3 R20, PT, PT, R20, 0x10, RZ ;  /* 0x0000001014147810 */ /* 0x000fc60007ffe0ff */
[----:B0-----:R-:W0:Y:S01]  /*0450*/  LDS.128 R12, [R22+-0x20] ;  /* 0xffffe000160c7984 */ /* 0x001e220000000c00 */
[----:B------:R-:W-:-:S03]  /*0460*/  ISETP.NE.AND P0, PT, R20, RZ, PT ;  /* 0x000000ff1400720c */ /* 0x000fc60003f05270 */
[----:B------:R-:W1:Y:S04]  /*0470*/  LDS R9, [R21+-0x1c0] ;  /* 0xfffe400015097984 */ /* 0x000e680000000800 */
[----:B------:R-:W2:Y:S01]  /*0480*/  LDS R25, [R21+-0x180] ;  /* 0xfffe800015197984 */ /* 0x000ea20000000800 */
[----:B0-----:R-:W-:-:S03]  /*0490*/  FFMA R8, R12, R8, R23 ;  /* 0x000000080c087223 */ /* 0x001fc60000000017 */
[----:B------:R-:W0:Y:S01]  /*04a0*/  LDS R23, [R21+-0x140] ;  /* 0xfffec00015177984 */ /* 0x000e220000000800 */
[----:B-1----:R-:W-:-:S03]  /*04b0*/  FFMA R24, R9, R13, R8 ;  /* 0x0000000d09187223 */ /* 0x002fc60000000008 */
[----:B------:R-:W-:Y:S01]  /*04c0*/  LDS R13, [R21+-0x100] ;  /* 0xffff0000150d7984 */ /* 0x000fe20000000800 */
[----:B--2---:R-:W-:-:S03]  /*04d0*/  FFMA R14, R25, R14, R24 ;  /* 0x0000000e190e7223 */ /* 0x004fc60000000018 */
[----:B------:R-:W1:Y:S04]  /*04e0*/  LDS.128 R8, [R22+-0x10] ;  /* 0xfffff00016087984 */ /* 0x000e680000000c00 */
[----:B------:R-:W2:Y:S04]  /*04f0*/  LDS R12, [R21+-0xc0] ;  /* 0xffff4000150c7984 */ /* 0x000ea80000000800 */
[----:B------:R-:W3:Y:S04]  /*0500*/  LDS R25, [R21+-0x80] ;  /* 0xffff800015197984 */ /* 0x000ee80000000800 */
[----:B------:R-:W-:Y:S01]  /*0510*/  LDS R24, [R21+0x40] ;  /* 0x0000400015187984 */ /* 0x000fe20000000800 */
[----:B0-----:R-:W-:-:S03]  /*0520*/  FFMA R15, R23, R15, R14 ;  /* 0x0000000f170f7223 */ /* 0x001fc6000000000e */
[----:B------:R-:W-:Y:S01]  /*0530*/  LDS R23, [R21+0x80] ;  /* 0x0000800015177984 */ /* 0x000fe20000000800 */
[----:B-1----:R-:W-:-:S03]  /*0540*/  FFMA R13, R8, R13, R15 ;  /* 0x0000000d080d7223 */ /* 0x002fc6000000000f */
[----:B------:R-:W0:Y:S01]  /*0550*/  LDS R8, [R21+-0x40] ;  /* 0xffffc00015087984 */ /* 0x000e220000000800 */
[----:B--2---:R-:W-:-:S03]  /*0560*/  FFMA R26, R12, R9, R13 ;  /* 0x000000090c1a7223 */ /* 0x004fc6000000000d */
[----:B------:R-:W-:Y:S01]  /*0570*/  LDS R9, [R21] ;  /* 0x0000000015097984 */ /* 0x000fe20000000800 */
[----:B---3--:R-:W-:-:S03]  /*0580*/  FFMA R25, R25, R10, R26 ;  /* 0x0000000a19197223 */ /* 0x008fc6000000001a */
[----:B------:R-:W1:Y:S01]  /*0590*/  LDS.128 R12, [R22] ;  /* 0x00000000160c7984 */ /* 0x000e620000000c00 */
[----:B0-----:R-:W-:-:S03]  /*05a0*/  FFMA R11, R8, R11, R25 ;  /* 0x0000000b080b7223 */ /* 0x001fc60000000019 */
[----:B------:R-:W-:Y:S01]  /*05b0*/  LDS R25, [R21+0x1c0] ;  /* 0x0001c00015197984 */ /* 0x000fe20000000800 */
[----:B-1----:R-:W-:-:S03]  /*05c0*/  FFMA R9, R12, R9, R11 ;  /* 0x000000090c097223 */ /* 0x002fc6000000000b */
[----:B------:R-:W0:Y:S01]  /*05d0*/  LDS R12, [R21+0xc0] ;  /* 0x0000c000150c7984 */ /* 0x000e220000000800 */
[----:B------:R-:W-:-:S03]  /*05e0*/  FFMA R26, R24, R13, R9 ;  /* 0x0000000d181a7223 */ /* 0x000fc60000000009 */
[----:B------:R-:W-:Y:S01]  /*05f0*/  LDS R13, [R21+0x100] ;  /* 0x00010000150d7984 */ /* 0x000fe20000000800 */
[----:B------:R-:W-:-:S03]  /*0600*/  FFMA R23, R23, R14, R26 ;  /* 0x0000000e17177223 */ /* 0x000fc6000000001a */
[----:B------:R1:W2:Y:S04]  /*0610*/  LDS.128 R8, [R22+0x10] ;  /* 0x0000100016087984 */ /* 0x0002a80000000c00 */
[----:B------:R-:W3:Y:S04]  /*0620*/  LDS R24, [R21+0x140] ;  /* 0x0001400015187984 */ /* 0x000ee80000000800 */
[----:B------:R4:W5:Y:S01]  /*0630*/  LDS R14, [R21+0x180] ;  /* 0x00018000150e7984 */ /* 0x0009620000000800 */
[----:B-1----:R-:W-:Y:S01]  /*0640*/  VIADD R22, R22, 0x40 ;  /* 0x0000004016167836 */ /* 0x002fe20000000000 */
[----:B----4-:R-:W-:Y:S01]  /*0650*/  IADD3 R21, PT, PT, R21, 0x400, RZ ;  /* 0x0000040015157810 */ /* 0x010fe20007ffe0ff */
[----:B0-----:R-:W-:-:S04]  /*0660*/  FFMA R15, R12, R15, R23 ;  /* 0x0000000f0c0f7223 */ /* 0x001fc80000000017 */
[----:B--2---:R-:W-:-:S04]  /*0670*/  FFMA R13, R8, R13, R15 ;  /* 0x0000000d080d7223 */ /* 0x004fc8000000000f */
[----:B---3--:R-:W-:-:S04]  /*0680*/  FFMA R9, R24, R9, R13 ;  /* 0x0000000918097223 */ /* 0x008fc8000000000d */
[----:B-----5:R-:W-:-:S04]  /*0690*/  FFMA R10, R14, R10, R9 ;  /* 0x0000000a0e0a7223 */ /* 0x020fc80000000009 */
[----:B------:R-:W-:Y:S01]  /*06a0*/  FFMA R23, R25, R11, R10 ;  /* 0x0000000b19177223 */ /* 0x000fe2000000000a */
[----:B------:R-:W-:Y:S06]  /*06b0*/  @P0 BRA `(.L_x_1) ;  /* 0xfffffffc005c0947 */ /* 0x000fec000383ffff */
[----:B------:R-:W-:-:S07]  /*06c0*/  MOV R20, R4 ;  /* 0x0000000400147202 */ /* 0x000fce0000000f00 */
.L_x_0:
[----:B------:R-:W-:-:S13]  /*06d0*/  ISETP.NE.AND P0, PT, R7, RZ, PT ;  /* 0x000000ff0700720c */ /* 0x000fda0003f05270 */
[----:B------:R-:W-:Y:S05]  /*06e0*/  @!P0 BRA `(.L_x_2) ;  /* 0x0000000000dc8947 */ /* 0x000fea0003800000 */
[----:B------:R-:W-:Y:S02]  /*06f0*/  IADD3 R8, PT, PT, R7, -0x1, RZ ;  /* 0xffffffff07087810 */ /* 0x000fe40007ffe0ff */
[----:B------:R-:W-:Y:S02]  /*0700*/  ISETP.NE.AND P1, PT, R6, RZ, PT ;  /* 0x000000ff0600720c */ /* 0x000fe40003f25270 */
[----:B------:R-:W-:-:S13]  /*0710*/  ISETP.GE.U32.AND P0, PT, R8, 0x7, PT ;  /* 0x000000070800780c */ /* 0x000fda0003f06070 */
[----:B------:R-:W-:Y:S05]  /*0720*/  @!P0 BRA `(.L_x_3) ;  /* 0x0000000000548947 */ /* 0x000fea0003800000 */
[C---:B------:R-:W-:Y:S01]  /*0730*/  IMAD R24, R20.reuse, 0x40, R16 ;  /* 0x0000004014187824 */ /* 0x040fe200078e0210 */
[C---:B------:R-:W-:Y:S02]  /*0740*/  LEA R25, R20.reuse, R17, 0x2 ;  /* 0x0000001114197211 */ /* 0x040fe400078e10ff */
[----:B------:R-:W-:Y:S02]  /*0750*/  IADD3 R20, PT, PT, R20, 0x8, RZ ;  /* 0x0000000814147810 */ /* 0x000fe40007ffe0ff */
[----:B0-----:R-:W-:Y:S04]  /*0760*/  LDS R12, [R24] ;  /* 0x00000000180c7984 */ /* 0x001fe80000000800 */
[----:B------:R-:W0:Y:S04]  /*0770*/  LDS.128 R8, [R25] ;  /* 0x0000000019087984 */ /* 0x000e280000000c00 */
[----:B------:R-:W1:Y:S04]  /*0780*/  LDS R27, [R24+0x40] ;  /* 0x00004000181b7984 */ /* 0x000e680000000800 */
[----:B------:R-:W2:Y:S04]  /*0790*/  LDS R21, [R24+0x80] ;  /* 0x0000800018157984 */ /* 0x000ea80000000800 */
[----:B------:R-:W3:Y:S01]  /*07a0*/  LDS R22, [R24+0xc0] ;  /* 0x0000c00018167984 */ /* 0x000ee20000000800 */
[----:B0-----:R-:W-:-:S03]  /*07b0*/  FFMA R8, R8, R12, R23 ;  /* 0x0000000c08087223 */ /* 0x001fc60000000017 */
[----:B------:R-:W-:Y:S01]  /*07c0*/  LDS R23, [R24+0x100] ;  /* 0x0001000018177984 */ /* 0x000fe20000000800 */
[----:B-1----:R-:W-:-:S03]  /*07d0*/  FFMA R26, R27, R9, R8 ;  /* 0x000000091b1a7223 */ /* 0x002fc60000000008 */
[----:B------:R-:W0:Y:S01]  /*07e0*/  LDS.128 R12, [R25+0x10] ;  /* 0x00001000190c7984 */ /* 0x000e220000000c00 */
[----:B--2---:R-:W-:-:S03]  /*07f0*/  FFMA R21, R21, R10, R26 ;  /* 0x0000000a15157223 */ /* 0x004fc6000000001a */
[----:B------:R-:W1:Y:S01]  /*0800*/  LDS R27, [R24+0x140] ;  /* 0x00014000181b7984 */ /* 0x000e620000000800 */
[----:B---3--:R-:W-:-:S03]  /*0810*/  FFMA R11, R22, R11, R21 ;  /* 0x0000000b160b7223 */ /* 0x008fc60000000015 */
[----:B------:R-:W2:Y:S04]  /*0820*/  LDS R9, [R24+0x180] ;  /* 0x0001800018097984 */ /* 0x000ea80000000800 */
[----:B------:R-:W3:Y:S01]  /*0830*/  LDS R8, [R24+0x1c0] ;  /* 0x0001c00018087984 */ /* 0x000ee20000000800 */
[----:B0-----:R-:W-:-:S04]  /*0840*/  FFMA R12, R12, R23, R11 ;  /* 0x000000170c0c7223 */ /* 0x001fc8000000000b */
[----:B-1----:R-:W-:-:S04]  /*0850*/  FFMA R12, R27, R13, R12 ;  /* 0x0000000d1b0c7223 */ /* 0x002fc8000000000c */
[----:B--2---:R-:W-:-:S04]  /*0860*/  FFMA R9, R9, R14, R12 ;  /* 0x0000000e09097223 */ /* 0x004fc8000000000c */
[----:B---3--:R-:W-:-:S07]  /*0870*/  FFMA R23, R8, R15, R9 ;  /* 0x0000000f08177223 */ /* 0x008fce0000000009 */
.L_x_3:
[----:B------:R-:W-:Y:S05]  /*0880*/  @!P1 BRA `(.L_x_2) ;  /* 0x0000000000749947 */ /* 0x000fea0003800000 */
[----:B------:R-:W-:Y:S02]  /*0890*/  IADD3 R8, PT, PT, R6, -0x1, RZ ;  /* 0xffffffff06087810 */ /* 0x000fe40007ffe0ff */
[----:B------:R-:W-:Y:S02]  /*08a0*/  ISETP.NE.AND P1, PT, R5, RZ, PT ;  /* 0x000000ff0500720c */ /* 0x000fe40003f25270 */
[----:B------:R-:W-:-:S13]  /*08b0*/  ISETP.GE.U32.AND P0, PT, R8, 0x3, PT ;  /* 0x000000030800780c */ /* 0x000fda0003f06070 */
[----:B------:R-:W-:Y:S05]  /*08c0*/  @!P0 BRA `(.L_x_4) ;  /* 0x0000000000308947 */ /* 0x000fea0003800000 */
[C---:B------:R-:W-:Y:S01]  /*08d0*/  LEA R8, R20.reuse, R17, 0x2 ;  /* 0x0000001114087211 */ /* 0x040fe200078e10ff */
[C---:B0-----:R-:W-:Y:S01]  /*08e0*/  IMAD R12, R20.reuse, 0x40, R16 ;  /* 0x00000040140c7824 */ /* 0x041fe200078e0210 */
[----:B------:R-:W-:-:S04]  /*08f0*/  IADD3 R20, PT, PT, R20, 0x4, RZ ;  /* 0x0000000414147810 */ /* 0x000fc80007ffe0ff */
[----:B------:R-:W-:Y:S04]  /*0900*/  LDS R13, [R12] ;  /* 0x000000000c0d7984 */ /* 0x000fe80000000800 */
[----:B------:R-:W0:Y:S04]  /*0910*/  LDS.128 R8, [R8] ;  /* 0x0000000008087984 */ /* 0x000e280000000c00 */
[----:B------:R-:W1:Y:S04]  /*0920*/  LDS R15, [R12+0x40] ;  /* 0x000040000c0f7984 */ /* 0x000e680000000800 */
[----:B------:R-:W2:Y:S04]  /*0930*/  LDS R22, [R12+0x80] ;  /* 0x000080000c167984 */ /* 0x000ea80000000800 */
[----:B------:R-:W3:Y:S01]  /*0940*/  LDS R21, [R12+0xc0] ;  /* 0x0000c0000c157984 */ /* 0x000ee20000000800 */
[----:B0-----:R-:W-:-:S04]  /*0950*/  FFMA R14, R8, R13, R23 ;  /* 0x0000000d080e7223 */ /* 0x001fc80000000017 */
[----:B-1----:R-:W-:-:S04]  /*0960*/  FFMA R9, R15, R9, R14 ;  /* 0x000000090f097223 */ /* 0x002fc8000000000e */
[----:B--2---:R-:W-:-:S04]  /*0970*/  FFMA R10, R22, R10, R9 ;  /* 0x0000000a160a7223 */ /* 0x004fc80000000009 */
[----:B---3--:R-:W-:-:S07]  /*0980*/  FFMA R23, R21, R11, R10 ;  /* 0x0000000b15177223 */ /* 0x008fce000000000a */
.L_x_4:
[----:B------:R-:W-:Y:S05]  /*0990*/  @!P1 BRA `(.L_x_2) ;  /* 0x0000000000309947 */ /* 0x000fea0003800000 */
[C---:B------:R-:W-:Y:S02]  /*09a0*/  LEA R8, R20.reuse, R17, 0x2 ;  /* 0x0000001114087211 */ /* 0x040fe400078e10ff */
[----:B0-----:R-:W-:Y:S02]  /*09b0*/  LEA R13, R20, R16, 0x6 ;  /* 0x00000010140d7211 */ /* 0x001fe400078e30ff */
[----:B------:R-:W-:Y:S02]  /*09c0*/  ISETP.NE.AND P0, PT, R5, 0x1, PT ;  /* 0x000000010500780c */ /* 0x000fe40003f05270 */
[----:B------:R-:W-:Y:S04]  /*09d0*/  LDS.128 R8, [R8] ;  /* 0x0000000008087984 */ /* 0x000fe80000000c00 */
[----:B------:R-:W0:Y:S02]  /*09e0*/  LDS R12, [R13] ;  /* 0x000000000d0c7984 */ /* 0x000e240000000800 */
[----:B0-----:R-:W-:-:S05]  /*09f0*/  FFMA R23, R8, R12, R23 ;  /* 0x0000000c08177223 */ /* 0x001fca0000000017 */
[----:B------:R-:W-:Y:S05]  /*0a00*/  @!P0 BRA `(.L_x_2) ;  /* 0x0000000000148947 */ /* 0x000fea0003800000 */
[----:B------:R-:W-:Y:S01]  /*0a10*/  ISETP.NE.AND P0, PT, R5, 0x2, PT ;  /* 0x000000020500780c */ /* 0x000fe20003f05270 */
[----:B------:R-:W0:-:S12]  /*0a20*/  LDS R8, [R13+0x40] ;  /* 0x000040000d087984 */ /* 0x000e180000000800 */
[----:B------:R-:W1:Y:S01]  /*0a30*/  @P0 LDS R12, [R13+0x80] ;  /* 0x000080000d0c0984 */ /* 0x000e620000000800 */
[----:B0-----:R-:W-:-:S04]  /*0a40*/  FFMA R23, R8, R9, R23 ;  /* 0x0000000908177223 */ /* 0x001fc80000000017 */
[----:B-1----:R-:W-:-:S07]  /*0a50*/  @P0 FFMA R23, R12, R10, R23 ;  /* 0x0000000a0c170223 */ /* 0x002fce0000000017 */
.L_x_2:
[----:B------:R-:W-:Y:S06]  /*0a60*/  BAR.SYNC.DEFER_BLOCKING 0x0 ;  /* 0x0000000000007b1d */ /* 0x000fec0000010000 */
[----:B------:R-:W-:Y:S05]  /*0a70*/  BRA.U UP0, `(.L_x_5) ;  /* 0xfffffff500c87547 */ /* 0x000fea000b83ffff */
[----:B------:R-:W-:-:S04]  /*0a80*/  ISETP.GE.U32.AND P0, PT, R18, UR9, PT ;  /* 0x0000000912007c0c */ /* 0x000fc8000bf06070 */
[----:B------:R-:W-:-:S13]  /*0a90*/  ISETP.GE.U32.OR P0, PT, R19, UR12, P0 ;  /* 0x0000000c13007c0c */ /* 0x000fda0008706470 */
[----:B------:R-:W-:Y:S05]  /*0aa0*/  @P0 EXIT ;  /* 0x000000000000094d */ /* 0x000fea0003800000 */
[----:B------:R-:W1:Y:S01]  /*0ab0*/  LDC.64 R2, c[0x0][0x390] ;  /* 0x0000e400ff027b82 */ /* 0x000e620000000a00 */
[----:B------:R-:W-:-:S04]  /*0ac0*/  IMAD R19, R19, UR9, R18 ;  /* 0x0000000913137c24 */ /* 0x000fc8000f8e0212 */
[----:B-1----:R-:W-:-:S05]  /*0ad0*/  IMAD.WIDE.U32 R2, R19, 0x4, R2 ;  /* 0x0000000413027825 */ /* 0x002fca00078e0002 */
[----:B------:R-:W-:Y:S01]  /*0ae0*/  STG.E desc[UR10][R2.64], R23 ;  /* 0x0000001702007986 */ /* 0x000fe2000c10190a */
[----:B------:R-:W-:Y:S05]  /*0af0*/  EXIT ;  /* 0x000000000000794d */ /* 0x000fea0003800000 */
.L_x_6:
[----:B------:R-:W-:-:S00]  /*0b00*/  BRA `(.L_x_6) ;  /* 0xfffffffc00fc7947 */ /* 0x000fc0000383ffff */
[----:B------:R-:W-:-:S00]  /*0b10*/  NOP ;  /* 0x0000000000007918 */ /* 0x000fc00000000000 */
        /* <DEDUP_REMOVED lines=14> */
.L_x_12:


//--------------------- .text._Z25mult_matrix_kernel_simplePfS_S_jjj --------------------------
	.section	.text._Z25mult_matrix_kernel_simplePfS_S_jjj,"ax",@progbits
	.align	128
        .global         _Z25mult_matrix_kernel_simplePfS_S_jjj
        .type           _Z25mult_matrix_kernel_simplePfS_S_jjj,@function
        .size           _Z25mult_matrix_kernel_simplePfS_S_jjj,(.L_x_13 - _Z25mult_matrix_kernel_simplePfS_S_jjj)
        .other          _Z25mult_matrix_kernel_simplePfS_S_jjj,@"STO_CUDA_ENTRY STV_DEFAULT"
_Z25mult_matrix_kernel_simplePfS_S_jjj:
.text._Z25mult_matrix_kernel_simplePfS_S_jjj:
[----:B------:R-:W-:Y:S01]  /*0000*/  LDC R1, c[0x0][0x37c] ;  /* 0x0000df00ff017b82 */ /* 0x000fe20000000800 */
[----:B------:R-:W0:Y:S07]  /*0010*/  S2R R7, SR_TID.X ;  /* 0x0000000000077919 */ /* 0x000e2e0000002100 */
[----:B------:R-:W1:Y:S01]  /*0020*/  S2UR UR4, SR_CTAID.X ;  /* 0x00000000000479c3 */ /* 0x000e620000002500 */
[----:B------:R-:W2:Y:S01]  /*0030*/  LDCU UR7, c[0x0][0x398] ;  /* 0x00007300ff0777ac */ /* 0x000ea20008000800 */
[----:B------:R-:W3:Y:S06]  /*0040*/  S2R R2, SR_TID.Y ;  /* 0x0000000000027919 */ /* 0x000eec0000002200 */
[----:B------:R-:W3:Y:S01]  /*0050*/  LDC R5, c[0x0][0x364] ;  /* 0x0000d900ff057b82 */ /* 0x000ee20000000800 */
[----:B------:R-:W1:Y:S07]  /*0060*/  LDCU UR5, c[0x0][0x360] ;  /* 0x00006c00ff0577ac */ /* 0x000e6e0008000800 */
[----:B------:R-:W3:Y:S08]  /*0070*/  S2UR UR6, SR_CTAID.Y ;  /* 0x00000000000679c3 */ /* 0x000ef00000002600 */
[----:B------:R-:W4:Y:S01]  /*0080*/  LDC R0, c[0x0][0x3a0] ;  /* 0x0000e800ff007b82 */ /* 0x000f220000000800 */
[----:B-1----:R-:W-:-:S06]  /*0090*/  UIMAD UR4, UR4, UR5, URZ ;  /* 0x00000005040472a4 */ /* 0x002fcc000f8e02ff */
[----:B0-----:R-:W-:Y:S01]  /*00a0*/  IADD3 R3, PT, PT, R7, UR4, RZ ;  /* 0x0000000407037c10 */ /* 0x001fe2000fffe0ff */
[----:B---3--:R-:W-:-:S03]  /*00b0*/  IMAD R2, R5, UR6, R2 ;  /* 0x0000000605027c24 */ /* 0x008fc6000f8e0202 */
[----:B----4-:R-:W-:-:S04]  /*00c0*/  ISETP.GE.U32.AND P0, PT, R3, R0, PT ;  /* 0x000000000300720c */ /* 0x010fc80003f06070 */
[----:B--2---:R-:W-:-:S13]  /*00d0*/  ISETP.GE.U32.OR P0, PT, R2, UR7, P0 ;  /* 0x0000000702007c0c */ /* 0x004fda0008706470 */
[----:B------:R-:W-:Y:S05]  /*00e0*/  @P0 EXIT ;  /* 0x000000000000094d */ /* 0x000fea0003800000 */
[----:B------:R-:W0:Y:S01]  /*00f0*/  LDC R5, c[0x0][0x39c] ;  /* 0x0000e700ff057b82 */ /* 0x000e220000000800 */
[----:B------:R-:W1:Y:S01]  /*0100*/  LDCU.64 UR6, c[0x0][0x358] ;  /* 0x00006b00ff0677ac */ /* 0x000e620008000a00 */
[----:B------:R-:W-:Y:S01]  /*0110*/  HFMA2 R12, -RZ, RZ, 0, 0 ;  /* 0x00000000ff0c7431 */ /* 0x000fe200000001ff */
[----:B0-----:R-:W-:-:S13]  /*0120*/  ISETP.NE.AND P0, PT, R5, RZ, PT ;  /* 0x000000ff0500720c */ /* 0x001fda0003f05270 */
[----:B-1----:R-:W-:Y:S05]  /*0130*/  @!P0 BRA `(.L_x_7) ;  /* 0x0000000800448947 */ /* 0x002fea0003800000 */
[C---:B------:R-:W-:Y:S02]  /*0140*/  ISETP.GE.U32.AND P1, PT, R5.reuse, 0x8, PT ;  /* 0x000000080500780c */ /* 0x040fe40003f26070 */
[----:B------:R-:W-:Y:S02]  /*0150*/  LOP3.LUT R4, R5, 0x7, RZ, 0xc0, !PT ;  /* 0x0000000705047812 */ /* 0x000fe400078ec0ff */
[----:B------:R-:W-:Y:S02]  /*0160*/  MOV R12, RZ ;  /* 0x000000ff000c7202 */ /* 0x000fe40000000f00 */
[----:B------:R-:W-:Y:S02]  /*0170*/  ISETP.NE.AND P0, PT, R4, RZ, PT ;  /* 0x000000ff0400720c */ /* 0x000fe40003f05270 */
[----:B------:R-:W-:-:S05]  /*0180*/  MOV R6, RZ ;  /* 0x000000ff00067202 */ /* 0x000fca0000000f00 */
[----:B------:R-:W-:Y:S06]  /*0190*/  @!P1 BRA `(.L_x_8) ;  /* 0x0000000400249947 */ /* 0x000fec0003800000 */
[----:B------:R-:W-:Y:S01]  /*01a0*/  LOP3.LUT R6, R5, 0xfffffff8, RZ, 0xc0, !PT ;  /* 0xfffffff805067812 */ /* 0x000fe200078ec0ff */
[C---:B------:R-:W-:Y:S01]  /*01b0*/  IMAD R11, R0.reuse, 0x3, R3 ;  /* 0x00000003000b7824 */ /* 0x040fe200078e0203 */
[C---:B------:R-:W-:Y:S01]  /*01c0*/  IADD3 R7, PT, PT, R0.reuse, UR4, R7 ;  /* 0x0000000400077c10 */ /* 0x040fe2000fffe007 */
[C-C-:B------:R-:W-:Y:S01]  /*01d0*/  IMAD R15, R0.reuse, 0x5, R3.reuse ;  /* 0x00000005000f7824 */ /* 0x140fe200078e0203 */
[CC--:B------:R-:W-:Y:S01]  /*01e0*/  LEA R9, R0.reuse, R3.reuse, 0x1 ;  /* 0x0000000300097211 */ /* 0x0c0fe200078e08ff */
[C-C-:B------:R-:W-:Y:S01]  /*01f0*/  IMAD R25, R0.reuse, 0x6, R3.reuse ;  /* 0x0000000600197824 */ /* 0x140fe200078e0203 */
[C---:B------:R-:W-:Y:S01]  /*0200*/  LEA R13, R0.reuse, R3, 0x2 ;  /* 0x00000003000d7211 */ /* 0x040fe200078e10ff */
[----:B------:R-:W-:Y:S01]  /*0210*/  IMAD R27, R0, 0x7, R3 ;  /* 0x00000007001b7824 */ /* 0x000fe200078e0203 */
[----:B------:R-:W-:Y:S01]  /*0220*/  MOV R12, RZ ;  /* 0x000000ff000c7202 */ /* 0x000fe20000000f00 */
[----:B------:R-:W-:Y:S01]  /*0230*/  IMAD R8, R2, R5, 0x3 ;  /* 0x0000000302087424 */ /* 0x000fe200078e0205 */
[----:B------:R-:W-:-:S02]  /*0240*/  MOV R29, R3 ;  /* 0x00000003001d7202 */ /* 0x000fc40000000f00 */
[----:B------:R-:W-:-:S07]  /*0250*/  IADD3 R10, PT, PT, -R6, RZ, RZ ;  /* 0x000000ff060a7210 */ /* 0x000fce0007ffe1ff */
.L_x_9:
[----:B------:R-:W0:Y:S01]  /*0260*/  LDC.64 R20, c[0x0][0x380] ;  /* 0x0000e000ff147b82 */ /* 0x000e220000000a00 */
[----:B------:R-:W-:-:S07]  /*0270*/  IADD3 R23, PT, PT, R8, -0x3, RZ ;  /* 0xfffffffd08177810 */ /* 0x000fce0007ffe0ff */
[----:B------:R-:W1:Y:S01]  /*0280*/  LDC.64 R16, c[0x0][0x388] ;  /* 0x0000e200ff107b82 */ /* 0x000e620000000a00 */
[----:B0-----:R-:W-:-:S06]  /*0290*/  IMAD.WIDE.U32 R22, R23, 0x4, R20 ;  /* 0x0000000417167825 */ /* 0x001fcc00078e0014 */
[----:B------:R-:W2:Y:S01]  /*02a0*/  LDG.E R23, desc[UR6][R22.64] ;  /* 0x0000000616177981 */ /* 0x000ea2000c1e1900 */
[----:B-1----:R-:W-:-:S06]  /*02b0*/  IMAD.WIDE.U32 R18, R29, 0x4, R16 ;  /* 0x000000041d127825 */ /* 0x002fcc00078e0010 */
[----:B------:R-:W2:Y:S01]  /*02c0*/  LDG.E R18, desc[UR6][R18.64] ;  /* 0x0000000612127981 */ /* 0x000ea2000c1e1900 */
[C---:B------:R-:W-:Y:S02]  /*02d0*/  IADD3 R14, PT, PT, R8.reuse, -0x2, RZ ;  /* 0xfffffffe080e7810 */ /* 0x040fe40007ffe0ff */
[----:B------:R-:W-:Y:S01]  /*02e0*/  IADD3 R24, PT, PT, R8, -0x1, RZ ;  /* 0xffffffff08187810 */ /* 0x000fe20007ffe0ff */
[----:B--2---:R-:W-:Y:S02]  /*02f0*/  FFMA R12, R23, R18, R12 ;  /* 0x00000012170c7223 */ /* 0x004fe4000000000c */
[----:B------:R-:W-:-:S04]  /*0300*/  IMAD.WIDE.U32 R18, R14, 0x4, R20 ;  /* 0x000000040e127825 */ /* 0x000fc800078e0014 */
[----:B------:R-:W-:Y:S01]  /*0310*/  IMAD.WIDE.U32 R22, R7, 0x4, R16 ;  /* 0x0000000407167825 */ /* 0x000fe200078e0010 */
[----:B------:R0:W2:Y:S04]  /*0320*/  LDG.E R14, desc[UR6][R18.64] ;  /* 0x00000006120e7981 */ /* 0x0000a8000c1e1900 */
[----:B------:R1:W2:Y:S01]  /*0330*/  LDG.E R26, desc[UR6][R22.64] ;  /* 0x00000006161a7981 */ /* 0x0002a2000c1e1900 */
[----:B0-----:R-:W-:-:S04]  /*0340*/  IMAD.WIDE.U32 R18, R24, 0x4, R20 ;  /* 0x0000000418127825 */ /* 0x001fc800078e0014 */
[----:B-1----:R-:W-:Y:S01]  /*0350*/  IMAD.WIDE.U32 R22, R9, 0x4, R16 ;  /* 0x0000000409167825 */ /* 0x002fe200078e0010 */
[----:B------:R0:W3:Y:S04]  /*0360*/  LDG.E R24, desc[UR6][R18.64] ;  /* 0x0000000612187981 */ /* 0x0000e8000c1e1900 */
[----:B------:R1:W3:Y:S01]  /*0370*/  LDG.E R28, desc[UR6][R22.64] ;  /* 0x00000006161c7981 */ /* 0x0002e2000c1e1900 */
[----:B0-----:R-:W-:-:S04]  /*0380*/  IMAD.WIDE.U32 R18, R8, 0x4, R20 ;  /* 0x0000000408127825 */ /* 0x001fc800078e0014 */
[----:B-1----:R-:W-:-:S04]  /*0390*/  IMAD.WIDE.U32 R22, R11, 0x4, R16 ;  /* 0x000000040b167825 */ /* 0x002fc800078e0010 */
[----:B--2---:R-:W-:Y:S02]  /*03a0*/  FFMA R12, R14, R26, R12 ;  /* 0x0000001a0e0c7223 */ /* 0x004fe4000000000c */
[----:B------:R-:W2:Y:S04]  /*03b0*/  LDG.E R14, desc[UR6][R18.64] ;  /* 0x00000006120e7981 */ /* 0x000ea8000c1e1900 */
[----:B------:R0:W2:Y:S01]  /*03c0*/  LDG.E R26, desc[UR6][R22.64] ;  /* 0x00000006161a7981 */ /* 0x0000a2000c1e1900 */
[----:B---3--:R-:W-:Y:S01]  /*03d0*/  FFMA R12, R24, R28, R12 ;  /* 0x0000001c180c7223 */ /* 0x008fe2000000000c */
[----:B------:R-:W-:Y:S01]  /*03e0*/  IADD3 R24, PT, PT, R8, 0x1, RZ ;  /* 0x0000000108187810 */ /* 0x000fe20007ffe0ff */
[----:B0-----:R-:W-:-:S04]  /*03f0*/  IMAD.WIDE.U32 R22, R13, 0x4, R16 ;  /* 0x000000040d167825 */ /* 0x001fc800078e0010 */
[----:B------:R-:W-:Y:S01]  /*0400*/  IMAD.WIDE.U32 R18, R24, 0x4, R20 ;  /* 0x0000000418127825 */ /* 0x000fe200078e0014 */
[----:B------:R-:W3:Y:S04]  /*0410*/  LDG.E R28, desc[UR6][R22.64] ;  /* 0x00000006161c7981 */ /* 0x000ee8000c1e1900 */
[----:B------:R0:W3:Y:S01]  /*0420*/  LDG.E R24, desc[UR6][R18.64] ;  /* 0x0000000612187981 */ /* 0x0000e2000c1e1900 */
[----:B--2---:R-:W-:Y:S01]  /*0430*/  FFMA R12, R14, R26, R12 ;  /* 0x0000001a0e0c7223 */ /* 0x004fe2000000000c */
[C---:B------:R-:W-:Y:S02]  /*0440*/  IADD3 R26, PT, PT, R8.reuse, 0x3, RZ ;  /* 0x00000003081a7810 */ /* 0x040fe40007ffe0ff */
[----:B------:R-:W-:-:S03]  /*0450*/  IADD3 R14, PT, PT, R8, 0x2, RZ ;  /* 0x00000002080e7810 */ /* 0x000fc60007ffe0ff */
[----:B0-----:R-:W-:Y:S01]  /*0460*/  IMAD.WIDE.U32 R18, R26, 0x4, R20 ;  /* 0x000000041a127825 */ /* 0x001fe200078e0014 */
[----:B------:R-:W-:-:S03]  /*0470*/  IADD3 R26, PT, PT, R8, 0x4, RZ ;  /* 0x00000004081a7810 */ /* 0x000fc60007ffe0ff */
[--C-:B------:R-:W-:Y:S02]  /*0480*/  IMAD.WIDE.U32 R22, R14, 0x4, R20.reuse ;  /* 0x000000040e167825 */ /* 0x100fe400078e0014 */
[----:B------:R0:W2:Y:S02]  /*0490*/  LDG.E R14, desc[UR6][R18.64] ;  /* 0x00000006120e7981 */ /* 0x0000a4000c1e1900 */
[----:B------:R-:W-:-:S04]  /*04a0*/  IMAD.WIDE.U32 R20, R26, 0x4, R20 ;  /* 0x000000041a147825 */ /* 0x000fc800078e0014 */
[----:B---3--:R-:W-:Y:S02]  /*04b0*/  FFMA R12, R24, R28, R12 ;  /* 0x0000001c180c7223 */ /* 0x008fe4000000000c */
[----:B------:R-:W3:Y:S01]  /*04c0*/  LDG.E R21, desc[UR6][R20.64] ;  /* 0x0000000614157981 */ /* 0x000ee2000c1e1900 */
[----:B0-----:R-:W-:-:S03]  /*04d0*/  IMAD.WIDE.U32 R18, R15, 0x4, R16 ;  /* 0x000000040f127825 */ /* 0x001fc600078e0010 */
[----:B------:R0:W4:Y:S04]  /*04e0*/  LDG.E R24, desc[UR6][R22.64] ;  /* 0x0000000616187981 */ /* 0x000128000c1e1900 */
[----:B------:R-:W4:Y:S01]  /*04f0*/  LDG.E R26, desc[UR6][R18.64] ;  /* 0x00000006121a7981 */ /* 0x000f22000c1e1900 */
[----:B0-----:R-:W-:-:S04]  /*0500*/  IMAD.WIDE.U32 R22, R25, 0x4, R16 ;  /* 0x0000000419167825 */ /* 0x001fc800078e0010 */
[----:B------:R-:W-:Y:S01]  /*0510*/  IMAD.WIDE.U32 R16, R27, 0x4, R16 ;  /* 0x000000041b107825 */ /* 0x000fe200078e0010 */
[----:B------:R-:W2:Y:S05]  /*0520*/  LDG.E R28, desc[UR6][R22.64] ;  /* 0x00000006161c7981 */ /* 0x000eaa000c1e1900 */
[----:B------:R-:W3:Y:S01]  /*0530*/  LDG.E R16, desc[UR6][R16.64] ;  /* 0x0000000610107981 */ /* 0x000ee2000c1e1900 */
[----:B------:R-:W-:-:S04]  /*0540*/  IADD3 R10, PT, PT, R10, 0x8, RZ ;  /* 0x000000080a0a7810 */ /* 0x000fc80007ffe0ff */
[----:B------:R-:W-:Y:S02]  /*0550*/  ISETP.NE.AND P1, PT, R10, RZ, PT ;  /* 0x000000ff0a00720c */ /* 0x000fe40003f25270 */
[----:B------:R-:W-:Y:S02]  /*0560*/  IADD3 R8, PT, PT, R8, 0x8, RZ ;  /* 0x0000000808087810 */ /* 0x000fe40007ffe0ff */
[C---:B------:R-:W-:Y:S02]  /*0570*/  LEA R7, R0.reuse, R7, 0x3 ;  /* 0x0000000700077211 */ /* 0x040fe400078e18ff */
[C---:B------:R-:W-:Y:S02]  /*0580*/  LEA R9, R0.reuse, R9, 0x3 ;  /* 0x0000000900097211 */ /* 0x040fe400078e18ff */
[C---:B------:R-:W-:Y:S02]  /*0590*/  LEA R11, R0.reuse, R11, 0x3 ;  /* 0x0000000b000b7211 */ /* 0x040fe400078e18ff */
[----:B------:R-:W-:-:S02]  /*05a0*/  LEA R13, R0, R13, 0x3 ;  /* 0x0000000d000d7211 */ /* 0x000fc400078e18ff */
[C---:B------:R-:W-:Y:S02]  /*05b0*/  LEA R15, R0.reuse, R15, 0x3 ;  /* 0x0000000f000f7211 */ /* 0x040fe400078e18ff */
[C---:B------:R-:W-:Y:S02]  /*05c0*/  LEA R25, R0.reuse, R25, 0x3 ;  /* 0x0000001900197211 */ /* 0x040fe400078e18ff */
[C---:B------:R-:W-:Y:S02]  /*05d0*/  LEA R27, R0.reuse, R27, 0x3 ;  /* 0x0000001b001b7211 */ /* 0x040fe400078e18ff */
[----:B------:R-:W-:Y:S01]  /*05e0*/  LEA R29, R0, R29, 0x3 ;  /* 0x0000001d001d7211 */ /* 0x000fe200078e18ff */
[----:B----4-:R-:W-:-:S04]  /*05f0*/  FFMA R12, R24, R26, R12 ;  /* 0x0000001a180c7223 */ /* 0x010fc8000000000c */
[----:B--2---:R-:W-:-:S04]  /*0600*/  FFMA R12, R14, R28, R12 ;  /* 0x0000001c0e0c7223 */ /* 0x004fc8000000000c */
[----:B---3--:R-:W-:Y:S01]  /*0610*/  FFMA R12, R21, R16, R12 ;  /* 0x00000010150c7223 */ /* 0x008fe2000000000c */
[----:B------:R-:W-:Y:S06]  /*0620*/  @P1 BRA `(.L_x_9) ;  /* 0xfffffffc000c1947 */ /* 0x000fec000383ffff */
.L_x_8:
[----:B------:R-:W-:Y:S05]  /*0630*/  @!P0 BRA `(.L_x_7) ;  /* 0x0000000400048947 */ /* 0x000fea0003800000 */
[----:B------:R-:W-:Y:S02]  /*0640*/  ISETP.GE.U32.AND P0, PT, R4, 0x4, PT ;  /* 0x000000040400780c */ /* 0x000fe40003f06070 */
[----:B------:R-:W-:-:S04]  /*0650*/  LOP3.LUT R13, R5, 0x3, RZ, 0xc0, !PT ;  /* 0x00000003050d7812 */ /* 0x000fc800078ec0ff */
[----:B------:R-:W-:-:S07]  /*0660*/  ISETP.NE.AND P1, PT, R13, RZ, PT ;  /* 0x000000ff0d00720c */ /* 0x000fce0003f25270 */
[----:B------:R-:W-:Y:S06]  /*0670*/  @!P0 BRA `(.L_x_10) ;  /* 0x00000000007c8947 */ /* 0x000fec0003800000 */
[----:B------:R-:W0:Y:S01]  /*0680*/  LDC.64 R8, c[0x0][0x388] ;  /* 0x0000e200ff087b82 */ /* 0x000e220000000a00 */
[----:B------:R-:W-:Y:S02]  /*0690*/  IMAD R15, R2, R5, R6 ;  /* 0x00000005020f7224 */ /* 0x000fe400078e0206 */
[----:B------:R-:W-:-:S03]  /*06a0*/  IMAD R17, R6, R0, R3 ;  /* 0x0000000006117224 */ /* 0x000fc600078e0203 */
[C---:B------:R-:W-:Y:S02]  /*06b0*/  IADD3 R23, PT, PT, R15.reuse, 0x1, RZ ;  /* 0x000000010f177810 */ /* 0x040fe40007ffe0ff */
[----:B------:R-:W1:Y:S01]  /*06c0*/  LDC.64 R10, c[0x0][0x380] ;  /* 0x0000e000ff0a7b82 */ /* 0x000e620000000a00 */
[C---:B------:R-:W-:Y:S02]  /*06d0*/  IADD3 R27, PT, PT, R15.reuse, 0x2, RZ ;  /* 0x000000020f1b7810 */ /* 0x040fe40007ffe0ff */
[----:B------:R-:W-:Y:S01]  /*06e0*/  IADD3 R4, PT, PT, R15, 0x3, RZ ;  /* 0x000000030f047810 */ /* 0x000fe20007ffe0ff */
[C---:B0-----:R-:W-:Y:S01]  /*06f0*/  IMAD.WIDE.U32 R20, R17.reuse, 0x4, R8 ;  /* 0x0000000411147825 */ /* 0x041fe200078e0008 */
[----:B------:R-:W-:-:S04]  /*0700*/  IADD3 R17, PT, PT, R17, R0, RZ ;  /* 0x0000000011117210 */ /* 0x000fc80007ffe0ff */
[-C--:B------:R-:W-:Y:S01]  /*0710*/  IADD3 R29, PT, PT, R17, R0.reuse, RZ ;  /* 0x00000000111d7210 */ /* 0x080fe20007ffe0ff */
[--C-:B-1----:R-:W-:Y:S01]  /*0720*/  IMAD.WIDE.U32 R24, R15, 0x4, R10.reuse ;  /* 0x000000040f187825 */ /* 0x102fe200078e000a */
[----:B------:R-:W2:Y:S03]  /*0730*/  LDG.E R20, desc[UR6][R20.64] ;  /* 0x0000000614147981 */ /* 0x000ea6000c1e1900 */
[----:B------:R-:W-:Y:S01]  /*0740*/  IMAD.WIDE.U32 R22, R23, 0x4, R10 ;  /* 0x0000000417167825 */ /* 0x000fe200078e000a */
[----:B------:R-:W2:Y:S03]  /*0750*/  LDG.E R7, desc[UR6][R24.64] ;  /* 0x0000000618077981 */ /* 0x000ea6000c1e1900 */
[----:B------:R-:W-:Y:S02]  /*0760*/  IMAD.WIDE.U32 R18, R17, 0x4, R8 ;  /* 0x0000000411127825 */ /* 0x000fe400078e0008 */
[----:B------:R-:W3:Y:S02]  /*0770*/  LDG.E R22, desc[UR6][R22.64] ;  /* 0x0000000616167981 */ /* 0x000ee4000c1e1900 */
[----:B------:R-:W-:Y:S01]  /*0780*/  IMAD.WIDE.U32 R14, R27, 0x4, R10 ;  /* 0x000000041b0e7825 */ /* 0x000fe200078e000a */
[C---:B------:R-:W-:Y:S01]  /*0790*/  IADD3 R27, PT, PT, R29.reuse, R0, RZ ;  /* 0x000000001d1b7210 */ /* 0x040fe20007ffe0ff */
[----:B------:R-:W3:Y:S02]  /*07a0*/  LDG.E R19, desc[UR6][R18.64] ;  /* 0x0000000612137981 */ /* 0x000ee4000c1e1900 */
[----:B------:R-:W-:-:S02]  /*07b0*/  IMAD.WIDE.U32 R16, R29, 0x4, R8 ;  /* 0x000000041d107825 */ /* 0x000fc400078e0008 */
[----:B------:R-:W4:Y:S02]  /*07c0*/  LDG.E R14, desc[UR6][R14.64] ;  /* 0x000000060e0e7981 */ /* 0x000f24000c1e1900 */
[----:B------:R-:W-:Y:S02]  /*07d0*/  IMAD.WIDE.U32 R10, R4, 0x4, R10 ;  /* 0x00000004040a7825 */ /* 0x000fe400078e000a */
[----:B------:R-:W4:Y:S02]  /*07e0*/  LDG.E R16, desc[UR6][R16.64] ;  /* 0x0000000610107981 */ /* 0x000f24000c1e1900 */
[----:B------:R-:W-:Y:S02]  /*07f0*/  IMAD.WIDE.U32 R8, R27, 0x4, R8 ;  /* 0x000000041b087825 */ /* 0x000fe400078e0008 */
[----:B------:R-:W5:Y:S04]  /*0800*/  LDG.E R10, desc[UR6][R10.64] ;  /* 0x000000060a0a7981 */ /* 0x000f68000c1e1900 */
[----:B------:R-:W5:Y:S01]  /*0810*/  LDG.E R8, desc[UR6][R8.64] ;  /* 0x0000000608087981 */ /* 0x000f62000c1e1900 */
[----:B------:R-:W-:Y:S01]  /*0820*/  IADD3 R6, PT, PT, R6, 0x4, RZ ;  /* 0x0000000406067810 */ /* 0x000fe20007ffe0ff */
[----:B--2---:R-:W-:-:S04]  /*0830*/  FFMA R7, R7, R20, R12 ;  /* 0x0000001407077223 */ /* 0x004fc8000000000c */
[----:B---3--:R-:W-:-:S04]  /*0840*/  FFMA R7, R22, R19, R7 ;  /* 0x0000001316077223 */ /* 0x008fc80000000007 */
[----:B----4-:R-:W-:-:S04]  /*0850*/  FFMA R7, R14, R16, R7 ;  /* 0x000000100e077223 */ /* 0x010fc80000000007 */
[----:B-----5:R-:W-:-:S07]  /*0860*/  FFMA R12, R10, R8, R7 ;  /* 0x000000080a0c7223 */ /* 0x020fce0000000007 */
.L_x_10:
[----:B------:R-:W-:Y:S05]  /*0870*/  @!P1 BRA `(.L_x_7) ;  /* 0x0000000000749947 */ /* 0x000fea0003800000 */
[----:B------:R-:W0:Y:S01]  /*0880*/  LDC.64 R8, c[0x0][0x388] ;  /* 0x0000e200ff087b82 */ /* 0x000e220000000a00 */
[----:B------:R-:W-:Y:S02]  /*0890*/  ISETP.NE.AND P0, PT, R13, 0x1, PT ;  /* 0x000000010d00780c */ /* 0x000fe40003f05270 */
[----:B------:R-:W-:-:S04]  /*08a0*/  LOP3.LUT R4, R5, 0x1, RZ, 0xc0, !PT ;  /* 0x0000000105047812 */ /* 0x000fc800078ec0ff */
[----:B------:R-:W-:Y:S01]  /*08b0*/  ISETP.NE.U32.AND P1, PT, R4, 0x1, PT ;  /* 0x000000010400780c */ /* 0x000fe20003f25070 */
[----:B------:R-:W1:Y:S06]  /*08c0*/  LDC.64 R18, c[0x0][0x380] ;  /* 0x0000e000ff127b82 */ /* 0x000e6c0000000a00 */
[----:B------:R-:W-:Y:S02]  /*08d0*/  @P0 IMAD R7, R2, R5, R6 ;  /* 0x0000000502070224 */ /* 0x000fe400078e0206 */
[----:B------:R-:W2:Y:S01]  /*08e0*/  LDC.64 R10, c[0x0][0x380] ;  /* 0x0000e000ff0a7b82 */ /* 0x000ea20000000a00 */
[C---:B------:R-:W-:Y:S01]  /*08f0*/  @P0 IMAD R17, R6.reuse, R0, R3 ;  /* 0x0000000006110224 */ /* 0x040fe200078e0203 */
[----:B------:R-:W-:-:S02]  /*0900*/  @P0 IADD3 R6, PT, PT, R6, 0x2, RZ ;  /* 0x0000000206060810 */ /* 0x000fc40007ffe0ff */
[----:B------:R-:W-:Y:S02]  /*0910*/  @P0 IADD3 R13, PT, PT, R7, 0x1, RZ ;  /* 0x00000001070d0810 */ /* 0x000fe40007ffe0ff */
[C---:B------:R-:W-:Y:S02]  /*0920*/  @P0 IADD3 R23, PT, PT, R17.reuse, R0, RZ ;  /* 0x0000000011170210 */ /* 0x040fe40007ffe0ff */
[----:B------:R-:W3:Y:S01]  /*0930*/  LDC.64 R14, c[0x0][0x388] ;  /* 0x0000e200ff0e7b82 */ /* 0x000ee20000000a00 */
[----:B0-----:R-:W-:-:S04]  /*0940*/  @P0 IMAD.WIDE.U32 R16, R17, 0x4, R8 ;  /* 0x0000000411100825 */ /* 0x001fc800078e0008 */
[----:B------:R-:W-:Y:S02]  /*0950*/  @P0 IMAD.WIDE.U32 R8, R23, 0x4, R8 ;  /* 0x0000000417080825 */ /* 0x000fe400078e0008 */
[----:B------:R-:W4:Y:S02]  /*0960*/  @P0 LDG.E R16, desc[UR6][R16.64] ;  /* 0x0000000610100981 */ /* 0x000f24000c1e1900 */
[--C-:B-1----:R-:W-:Y:S02]  /*0970*/  @P0 IMAD.WIDE.U32 R20, R7, 0x4, R18.reuse ;  /* 0x0000000407140825 */ /* 0x102fe400078e0012 */
[----:B------:R-:W5:Y:S02]  /*0980*/  @P0 LDG.E R8, desc[UR6][R8.64] ;  /* 0x0000000608080981 */ /* 0x000f64000c1e1900 */
[----:B------:R-:W-:Y:S02]  /*0990*/  @P0 IMAD.WIDE.U32 R18, R13, 0x4, R18 ;  /* 0x000000040d120825 */ /* 0x000fe400078e0012 */
[----:B------:R-:W4:Y:S02]  /*09a0*/  @P0 LDG.E R7, desc[UR6][R20.64] ;  /* 0x0000000614070981 */ /* 0x000f24000c1e1900 */
[----:B------:R-:W-:-:S02]  /*09b0*/  @!P1 IMAD R5, R2, R5, R6 ;  /* 0x0000000502059224 */ /* 0x000fc400078e0206 */
[----:B------:R-:W-:Y:S01]  /*09c0*/  @!P1 IMAD R13, R6, R0, R3 ;  /* 0x00000000060d9224 */ /* 0x000fe200078e0203 */
[----:B------:R-:W5:Y:S01]  /*09d0*/  @P0 LDG.E R18, desc[UR6][R18.64] ;  /* 0x0000000612120981 */ /* 0x000f62000c1e1900 */
[----:B--2---:R-:W-:-:S04]  /*09e0*/  @!P1 IMAD.WIDE.U32 R10, R5, 0x4, R10 ;  /* 0x00000004050a9825 */ /* 0x004fc800078e000a */
[----:B---3--:R-:W-:Y:S02]  /*09f0*/  @!P1 IMAD.WIDE.U32 R14, R13, 0x4, R14 ;  /* 0x000000040d0e9825 */ /* 0x008fe400078e000e */
[----:B------:R-:W2:Y:S04]  /*0a00*/  @!P1 LDG.E R11, desc[UR6][R10.64] ;  /* 0x000000060a0b9981 */ /* 0x000ea8000c1e1900 */
[----:B------:R-:W2:Y:S01]  /*0a10*/  @!P1 LDG.E R14, desc[UR6][R14.64] ;  /* 0x000000060e0e9981 */ /* 0x000ea2000c1e1900 */
[----:B----4-:R-:W-:-:S04]  /*0a20*/  @P0 FFMA R7, R7, R16, R12 ;  /* 0x0000001007070223 */ /* 0x010fc8000000000c */
[----:B-----5:R-:W-:-:S04]  /*0a30*/  @P0 FFMA R12, R18, R8, R7 ;  /* 0x00000008120c0223 */ /* 0x020fc80000000007 */
[----:B--2---:R-:W-:-:S07]  /*0a40*/  @!P1 FFMA R12, R11, R14, R12 ;  /* 0x0000000e0b0c9223 */ /* 0x004fce000000000c */
.L_x_7:
[----:B------:R-:W0:Y:S01]  /*0a50*/  LDC.64 R4, c[0x0][0x390] ;  /* 0x0000e400ff047b82 */ /* 0x000e220000000a00 */
[----:B------:R-:W-:-:S04]  /*0a60*/  IMAD R3, R2, R0, R3 ;  /* 0x0000000002037224 */ /* 0x000fc800078e0203 */
[----:B0-----:R-:W-:-:S05]  /*0a70*/  IMAD.WIDE.U32 R2, R3, 0x4, R4 ;  /* 0x0000000403027825 */ /* 0x001fca00078e0004 */
[----:B------:R-:W-:Y:S01]  /*0a80*/  STG.E desc[UR6][R2.64], R12 ;  /* 0x0000000c02007986 */ /* 0x000fe2000c101906 */
[----:B------:R-:W-:Y:S05]  /*0a90*/  EXIT ;  /* 0x000000000000794d */ /* 0x000fea0003800000 */
.L_x_11:
        /* <DEDUP_REMOVED lines=14> */
.L_x_13:


//--------------------- .nv.shared._Z25mult_matrix_kernel_sharedPfS_S_jjj --------------------------
	.section	.nv.shared._Z25mult_matrix_kernel_sharedPfS_S_jjj,"aw",@nobits
	.sectionflags	@""
	.align	4
.nv.shared._Z25mult_matrix_kernel_sharedPfS_S_jjj:
	.zero		3072


//--------------------- .nv.shared.reserved.0     --------------------------
	.section	.nv.shared.reserved.0,"aw",@nobits
	.weak		__nv_reservedSMEM_offset_0_alias
	.size		__nv_reservedSMEM_offset_0_alias, 0, 64
	.other		__nv_reservedSMEM_offset_0_alias,@"STO_CUDA_RESERVED_SHARED STV_DEFAULT"
__nv_reservedSMEM_offset_0_alias:
	.zero		0
	.zero		64


//--------------------- .nv.constant0._Z25mult_matrix_kernel_sharedPfS_S_jjj --------------------------
	.section	.nv.constant0._Z25mult_matrix_kernel_sharedPfS_S_jjj,"a",@progbits
	.sectionflags	@""
	.align	4
.nv.constant0._Z25mult_matrix_kernel_sharedPfS_S_jjj:
	.zero		932


//--------------------- .nv.constant0._Z25mult_matrix_kernel_simplePfS_S_jjj --------------------------
	.section	.nv.constant0._Z25mult_matrix_kernel_simplePfS_S_jjj,"a",@progbits
	.sectionflags	@""
	.align	4
.nv.constant0._Z25mult_matrix_kernel_simplePfS_S_jjj:
	.zero		932


//--------------------- SYMBOLS --------------------------

	.type		.nv.reservedSmem.offset0,@object
	.size		.nv.reservedSmem.offset0,0x4
	.type		.nv.reservedSmem.cap,@object
	.size		.nv.reservedSmem.cap,0x4
